def attn_fwd(
    Q,
    K,
    V,
    Out,
    Lse,
    sm_scale,
    stride_qz,
    stride_qh,
    stride_qm,
    stride_qk,
    stride_kz,
    stride_kh,
    stride_kn,
    stride_kk,
    stride_vz,
    stride_vh,
    stride_vn,
    stride_vk,
    stride_oz,
    stride_oh,
    stride_om,
    stride_ok,
    seqlen_q,
    seqlen_k,
    BLOCK_M: tl.constexpr,
    BLOCK_N: tl.constexpr,
    HEAD_DIM: tl.constexpr,
    CAUSAL: tl.constexpr,
):
    start_m = tl.program_id(0)
    off_hz = tl.program_id(1)
    q_off = off_hz * stride_qh
    k_off = off_hz * stride_kh
    v_off = off_hz * stride_vh
    offs_m = start_m * BLOCK_M + tl.arange(0, BLOCK_M)
    offs_d = tl.arange(0, HEAD_DIM)
    offs_n = tl.arange(0, BLOCK_N)
    q_ptrs = Q + q_off + offs_m[:, None] * stride_qm + offs_d[None, :] * stride_qk
    k_ptrs = K + k_off + offs_d[:, None] * stride_kk + offs_n[None, :] * stride_kn
    v_ptrs = V + v_off + offs_n[:, None] * stride_vn + offs_d[None, :] * stride_vk
    m_i = tl.full([BLOCK_M], float("-inf"), dtype=tl.float32)
    l_i = tl.zeros([BLOCK_M], dtype=tl.float32) + 1.0
    acc = tl.zeros([BLOCK_M, HEAD_DIM], dtype=tl.float32)
    q = tl.load(q_ptrs)
    acc, l_i, m_i = _attn_fwd_inner(
        acc,
        l_i,
        m_i,
        q,
        k_ptrs,
        v_ptrs,
        sm_scale,
        stride_kn,
        stride_vn,
        start_m,
        seqlen_k,
        BLOCK_M,
        BLOCK_N,
        HEAD_DIM,
        CAUSAL,
    )
    acc = acc / l_i[:, None]
    lse = m_i + tl.math.log2(l_i) / 1.4426950408889634
    o_ptrs = (
        Out
        + off_hz * stride_oh
        + offs_m[:, None] * stride_om
        + offs_d[None, :] * stride_ok
    )
    tl.store(o_ptrs, acc.to(Out.dtype.element_ty))
    tl.store(Lse + off_hz * seqlen_q + offs_m, lse)

# config = {"BLOCK_M": 256, "BLOCK_N": 16, "HEAD_DIM": 128, "arch": "sm_80", "causal": true, "dtype": "bf16", "num_stages": 3, "num_warps": 16}
# arch = sm_80


// ===== COMPILED SASS (sm_80) =====

	.target	sm_80

	.elftype	@"ET_EXEC"


//--------------------- .note.nv.tkinfo           --------------------------
	.section	.note.nv.tkinfo,"",@"SHT_NOTE"
	.sectionflags	@"SHF_NOTE_NV_TKINFO"
	.tkinfo
        /*0018*/ 	.word	0x00000002
        /*0030*/ 	.string	""
        /*0030*/ 	.string	"ptxas"
        /*0030*/ 	.string	"Cuda compilation tools, release 13.0, V13.0.88"
        /*0030*/ 	.string	"Build cuda_13.0.r13.0/compiler.36424714_0"
        /*0030*/ 	.string	"-v  -suppress-debug-info  -lineinfo  -arch sm_80 "



//--------------------- .note.nv.cuinfo           --------------------------
	.section	.note.nv.cuinfo,"",@"SHT_NOTE"
	.sectionflags	@"SHF_NOTE_NV_CUINFO"
        /*0018*/ 	.short	0x0002
        /*001a*/ 	.short	0x0050
        /*001c*/ 	.short	0x0082
	.zero		2


//--------------------- .nv.info                  --------------------------
	.section	.nv.info,"",@"SHT_CUDA_INFO"
	.align	4


	//----- nvinfo : EIATTR_REGCOUNT
	.align		4
        /*0000*/ 	.byte	0x04, 0x2f
        /*0002*/ 	.short	(.L_2 - .L_1)
	.align		4
.L_1:
        /*0004*/ 	.word	index@(attn_fwd)
        /*0008*/ 	.word	0x00000080


	//----- nvinfo : EIATTR_FRAME_SIZE
	.align		4
.L_2:
        /*000c*/ 	.byte	0x04, 0x11
        /*000e*/ 	.short	(.L_4 - .L_3)
	.align		4
.L_3:
        /*0010*/ 	.word	index@(attn_fwd)
        /*0014*/ 	.word	0x00000000


	//----- nvinfo : EIATTR_MIN_STACK_SIZE
	.align		4
.L_4:
        /*0018*/ 	.byte	0x04, 0x12
        /*001a*/ 	.short	(.L_6 - .L_5)
	.align		4
.L_5:
        /*001c*/ 	.word	index@(attn_fwd)
        /*0020*/ 	.word	0x00000000
.L_6:


//--------------------- .nv.info.attn_fwd         --------------------------
	.section	.nv.info.attn_fwd,"",@"SHT_CUDA_INFO"
	.sectionflags	@""
	.align	4


	//----- nvinfo : EIATTR_CUDA_API_VERSION
	.align		4
        /*0000*/ 	.byte	0x04, 0x37
        /*0002*/ 	.short	(.L_8 - .L_7)
.L_7:
        /*0004*/ 	.word	0x00000082


	//----- nvinfo : EIATTR_SW2861232_WAR
	.align		4
.L_8:
        /*0008*/ 	.byte	0x01, 0x35
	.zero		2


	//----- nvinfo : EIATTR_PARAM_CBANK
	.align		4
        /*000c*/ 	.byte	0x04, 0x0a
        /*000e*/ 	.short	(.L_10 - .L_9)
	.align		4
.L_9:
        /*0010*/ 	.word	index@(.nv.constant0.attn_fwd)
        /*0014*/ 	.short	0x0160
        /*0016*/ 	.short	0x0088


	//----- nvinfo : EIATTR_CBANK_PARAM_SIZE
	.align		4
.L_10:
        /*0018*/ 	.byte	0x03, 0x19
        /*001a*/ 	.short	0x0088


	//----- nvinfo : EIATTR_KPARAM_INFO
	.align		4
        /*001c*/ 	.byte	0x04, 0x17
        /*001e*/ 	.short	(.L_12 - .L_11)
.L_11:
        /*0020*/ 	.word	0x00000000
        /*0024*/ 	.short	0x0019
        /*0026*/ 	.short	0x0080
        /*0028*/ 	.byte	0x00, 0xf4, 0x21, 0x00


	//----- nvinfo : EIATTR_KPARAM_INFO
	.align		4
.L_12:
        /*002c*/ 	.byte	0x04, 0x17
        /*002e*/ 	.short	(.L_14 - .L_13)
.L_13:
        /*0030*/ 	.word	0x00000000
        /*0034*/ 	.short	0x0018
        /*0036*/ 	.short	0x0078
        /*0038*/ 	.byte	0x00, 0xf4, 0x21, 0x00


	//----- nvinfo : EIATTR_KPARAM_INFO
	.align		4
.L_14:
        /*003c*/ 	.byte	0x04, 0x17
        /*003e*/ 	.short	(.L_16 - .L_15)
.L_15:
        /*0040*/ 	.word	0x00000000
        /*0044*/ 	.short	0x0017
        /*0046*/ 	.short	0x0070
        /*0048*/ 	.byte	0x00, 0xf0, 0x11, 0x00


	//----- nvinfo : EIATTR_KPARAM_INFO
	.align		4
.L_16:
        /*004c*/ 	.byte	0x04, 0x17
        /*004e*/ 	.short	(.L_18 - .L_17)
.L_17:
        /*0050*/ 	.word	0x00000000
        /*0054*/ 	.short	0x0016
        /*0056*/ 	.short	0x006c
        /*0058*/ 	.byte	0x00, 0xf0, 0x11, 0x00


	//----- nvinfo : EIATTR_KPARAM_INFO
	.align		4
.L_18:
        /*005c*/ 	.byte	0x04, 0x17
        /*005e*/ 	.short	(.L_20 - .L_19)
.L_19:
        /*0060*/ 	.word	0x00000000
        /*0064*/ 	.short	0x0015
        /*0066*/ 	.short	0x0068
        /*0068*/ 	.byte	0x00, 0xf0, 0x11, 0x00


	//----- nvinfo : EIATTR_KPARAM_INFO
	.align		4
.L_20:
        /*006c*/ 	.byte	0x04, 0x17
        /*006e*/ 	.short	(.L_22 - .L_21)
.L_21:
        /*0070*/ 	.word	0x00000000
        /*0074*/ 	.short	0x0014
        /*0076*/ 	.short	0x0064
        /*0078*/ 	.byte	0x00, 0xf0, 0x11, 0x00


	//----- nvinfo : EIATTR_KPARAM_INFO
	.align		4
.L_22:
        /*007c*/ 	.byte	0x04, 0x17
        /*007e*/ 	.short	(.L_24 - .L_23)
.L_23:
        /*0080*/ 	.word	0x00000000
        /*0084*/ 	.short	0x0013
        /*0086*/ 	.short	0x0060
        /*0088*/ 	.byte	0x00, 0xf0, 0x11, 0x00


	//----- nvinfo : EIATTR_KPARAM_INFO
	.align		4
.L_24:
        /*008c*/ 	.byte	0x04, 0x17
        /*008e*/ 	.short	(.L_26 - .L_25)
.L_25:
        /*0090*/ 	.word	0x00000000
        /*0094*/ 	.short	0x0012
        /*0096*/ 	.short	0x005c
        /*0098*/ 	.byte	0x00, 0xf0, 0x11, 0x00


	//----- nvinfo : EIATTR_KPARAM_INFO
	.align		4
.L_26:
        /*009c*/ 	.byte	0x04, 0x17
        /*009e*/ 	.short	(.L_28 - .L_27)
.L_27:
        /*00a0*/ 	.word	0x00000000
        /*00a4*/ 	.short	0x0011
        /*00a6*/ 	.short	0x0058
        /*00a8*/ 	.byte	0x00, 0xf0, 0x11, 0x00


	//----- nvinfo : EIATTR_KPARAM_INFO
	.align		4
.L_28:
        /*00ac*/ 	.byte	0x04, 0x17
        /*00ae*/ 	.short	(.L_30 - .L_29)
.L_29:
        /*00b0*/ 	.word	0x00000000
        /*00b4*/ 	.short	0x0010
        /*00b6*/ 	.short	0x0054
        /*00b8*/ 	.byte	0x00, 0xf0, 0x11, 0x00


	//----- nvinfo : EIATTR_KPARAM_INFO
	.align		4
.L_30:
        /*00bc*/ 	.byte	0x04, 0x17
        /*00be*/ 	.short	(.L_32 - .L_31)
.L_31:
        /*00c0*/ 	.word	0x00000000
        /*00c4*/ 	.short	0x000f
        /*00c6*/ 	.short	0x0050
        /*00c8*/ 	.byte	0x00, 0xf0, 0x11, 0x00


	//----- nvinfo : EIATTR_KPARAM_INFO
	.align		4
.L_32:
        /*00cc*/ 	.byte	0x04, 0x17
        /*00ce*/ 	.short	(.L_34 - .L_33)
.L_33:
        /*00d0*/ 	.word	0x00000000
        /*00d4*/ 	.short	0x000e
        /*00d6*/ 	.short	0x004c
        /*00d8*/ 	.byte	0x00, 0xf0, 0x11, 0x00


	//----- nvinfo : EIATTR_KPARAM_INFO
	.align		4
.L_34:
        /*00dc*/ 	.byte	0x04, 0x17
        /*00de*/ 	.short	(.L_36 - .L_35)
.L_35:
        /*00e0*/ 	.word	0x00000000
        /*00e4*/ 	.short	0x000d
        /*00e6*/ 	.short	0x0048
        /*00e8*/ 	.byte	0x00, 0xf0, 0x11, 0x00


	//----- nvinfo : EIATTR_KPARAM_INFO
	.align		4
.L_36:
        /*00ec*/ 	.byte	0x04, 0x17
        /*00ee*/ 	.short	(.L_38 - .L_37)
.L_37:
        /*00f0*/ 	.word	0x00000000
        /*00f4*/ 	.short	0x000c
        /*00f6*/ 	.short	0x0044
        /*00f8*/ 	.byte	0x00, 0xf0, 0x11, 0x00


	//----- nvinfo : EIATTR_KPARAM_INFO
	.align		4
.L_38:
        /*00fc*/ 	.byte	0x04, 0x17
        /*00fe*/ 	.short	(.L_40 - .L_39)
.L_39:
        /*0100*/ 	.word	0x00000000
        /*0104*/ 	.short	0x000b
        /*0106*/ 	.short	0x0040
        /*0108*/ 	.byte	0x00, 0xf0, 0x11, 0x00


	//----- nvinfo : EIATTR_KPARAM_INFO
	.align		4
.L_40:
        /*010c*/ 	.byte	0x04, 0x17
        /*010e*/ 	.short	(.L_42 - .L_41)
.L_41:
        /*0110*/ 	.word	0x00000000
        /*0114*/ 	.short	0x000a
        /*0116*/ 	.short	0x003c
        /*0118*/ 	.byte	0x00, 0xf0, 0x11, 0x00


	//----- nvinfo : EIATTR_KPARAM_INFO
	.align		4
.L_42:
        /*011c*/ 	.byte	0x04, 0x17
        /*011e*/ 	.short	(.L_44 - .L_43)
.L_43:
        /*0120*/ 	.word	0x00000000
        /*0124*/ 	.short	0x0009
        /*0126*/ 	.short	0x0038
        /*0128*/ 	.byte	0x00, 0xf0, 0x11, 0x00


	//----- nvinfo : EIATTR_KPARAM_INFO
	.align		4
.L_44:
        /*012c*/ 	.byte	0x04, 0x17
        /*012e*/ 	.short	(.L_46 - .L_45)
.L_45:
        /*0130*/ 	.word	0x00000000
        /*0134*/ 	.short	0x0008
        /*0136*/ 	.short	0x0034
        /*0138*/ 	.byte	0x00, 0xf0, 0x11, 0x00


	//----- nvinfo : EIATTR_KPARAM_INFO
	.align		4
.L_46:
        /*013c*/ 	.byte	0x04, 0x17
        /*013e*/ 	.short	(.L_48 - .L_47)
.L_47:
        /*0140*/ 	.word	0x00000000
        /*0144*/ 	.short	0x0007
        /*0146*/ 	.short	0x0030
        /*0148*/ 	.byte	0x00, 0xf0, 0x11, 0x00


	//----- nvinfo : EIATTR_KPARAM_INFO
	.align		4
.L_48:
        /*014c*/ 	.byte	0x04, 0x17
        /*014e*/ 	.short	(.L_50 - .L_49)
.L_49:
        /*0150*/ 	.word	0x00000000
        /*0154*/ 	.short	0x0006
        /*0156*/ 	.short	0x002c
        /*0158*/ 	.byte	0x00, 0xf0, 0x11, 0x00


	//----- nvinfo : EIATTR_KPARAM_INFO
	.align		4
.L_50:
        /*015c*/ 	.byte	0x04, 0x17
        /*015e*/ 	.short	(.L_52 - .L_51)
.L_51:
        /*0160*/ 	.word	0x00000000
        /*0164*/ 	.short	0x0005
        /*0166*/ 	.short	0x0028
        /*0168*/ 	.byte	0x00, 0xf0, 0x11, 0x00


	//----- nvinfo : EIATTR_KPARAM_INFO
	.align		4
.L_52:
        /*016c*/ 	.byte	0x04, 0x17
        /*016e*/ 	.short	(.L_54 - .L_53)
.L_53:
        /*0170*/ 	.word	0x00000000
        /*0174*/ 	.short	0x0004
        /*0176*/ 	.short	0x0020
        /*0178*/ 	.byte	0x00, 0xf4, 0x21, 0x00


	//----- nvinfo : EIATTR_KPARAM_INFO
	.align		4
.L_54:
        /*017c*/ 	.byte	0x04, 0x17
        /*017e*/ 	.short	(.L_56 - .L_55)
.L_55:
        /*0180*/ 	.word	0x00000000
        /*0184*/ 	.short	0x0003
        /*0186*/ 	.short	0x0018
        /*0188*/ 	.byte	0x00, 0xf4, 0x21, 0x00


	//----- nvinfo : EIATTR_KPARAM_INFO
	.align		4
.L_56:
        /*018c*/ 	.byte	0x04, 0x17
        /*018e*/ 	.short	(.L_58 - .L_57)
.L_57:
        /*0190*/ 	.word	0x00000000
        /*0194*/ 	.short	0x0002
        /*0196*/ 	.short	0x0010
        /*0198*/ 	.byte	0x00, 0xf4, 0x21, 0x00


	//----- nvinfo : EIATTR_KPARAM_INFO
	.align		4
.L_58:
        /*019c*/ 	.byte	0x04, 0x17
        /*019e*/ 	.short	(.L_60 - .L_59)
.L_59:
        /*01a0*/ 	.word	0x00000000
        /*01a4*/ 	.short	0x0001
        /*01a6*/ 	.short	0x0008
        /*01a8*/ 	.byte	0x00, 0xf4, 0x21, 0x00


	//----- nvinfo : EIATTR_KPARAM_INFO
	.align		4
.L_60:
        /*01ac*/ 	.byte	0x04, 0x17
        /*01ae*/ 	.short	(.L_62 - .L_61)
.L_61:
        /*01b0*/ 	.word	0x00000000
        /*01b4*/ 	.short	0x0000
        /*01b6*/ 	.short	0x0000
        /*01b8*/ 	.byte	0x00, 0xf4, 0x21, 0x00


	//----- nvinfo : EIATTR_MAXREG_COUNT
	.align		4
.L_62:
        /*01bc*/ 	.byte	0x03, 0x1b
        /*01be*/ 	.short	0x0080


	//----- nvinfo : EIATTR_NUM_BARRIERS
	.align		4
        /*01c0*/ 	.byte	0x02, 0x4c
        /*01c2*/ 	.byte	0x01
	.zero		1


	//----- nvinfo : EIATTR_MERCURY_ISA_VERSION
	.align		4
        /*01c4*/ 	.byte	0x03, 0x5f
        /*01c6*/ 	.short	0x0000


	//----- nvinfo : EIATTR_COOP_GROUP_MASK_REGIDS
	.align		4
        /*01c8*/ 	.byte	0x04, 0x29
        /*01ca*/ 	.short	(.L_64 - .L_63)


	//   ....[0]....
.L_63:
        /*01cc*/ 	.word	0xffffffff


	//   ....[1]....
        /*01d0*/ 	.word	0xffffffff


	//   ....[2]....
        /*01d4*/ 	.word	0xffffffff


	//   ....[3]....
        /*01d8*/ 	.word	0xffffffff


	//   ....[4]....
        /*01dc*/ 	.word	0xffffffff


	//   ....[5]....
        /*01e0*/ 	.word	0xffffffff


	//   ....[6]....
        /*01e4*/ 	.word	0xffffffff


	//   ....[7]....
        /*01e8*/ 	.word	0xffffffff


	//----- nvinfo : EIATTR_COOP_GROUP_INSTR_OFFSETS
	.align		4
.L_64:
        /*01ec*/ 	.byte	0x04, 0x28
        /*01ee*/ 	.short	(.L_66 - .L_65)


	//   ....[0]....
.L_65:
        /*01f0*/ 	.word	0x00002690


	//   ....[1]....
        /*01f4*/ 	.word	0x000026b0


	//   ....[2]....
        /*01f8*/ 	.word	0x000026d0


	//   ....[3]....
        /*01fc*/ 	.word	0x000026f0


	//   ....[4]....
        /*0200*/ 	.word	0x00002e20


	//   ....[5]....
        /*0204*/ 	.word	0x00002e30


	//   ....[6]....
        /*0208*/ 	.word	0x00002ea0


	//   ....[7]....
        /*020c*/ 	.word	0x00002ed0


	//----- nvinfo : EIATTR_EXIT_INSTR_OFFSETS
	.align		4
.L_66:
        /*0210*/ 	.byte	0x04, 0x1c
        /*0212*/ 	.short	(.L_68 - .L_67)


	//   ....[0]....
.L_67:
        /*0214*/ 	.word	0x000059e0


	//   ....[1]....
        /*0218*/ 	.word	0x00005a80


	//----- nvinfo : EIATTR_REQNTID
	.align		4
.L_68:
        /*021c*/ 	.byte	0x04, 0x10
        /*021e*/ 	.short	(.L_70 - .L_69)
.L_69:
        /*0220*/ 	.word	0x00000200
        /*0224*/ 	.word	0x00000001
        /*0228*/ 	.word	0x00000001
.L_70:


//--------------------- .nv.callgraph             --------------------------
	.section	.nv.callgraph,"",@"SHT_CUDA_CALLGRAPH"
	.align	4
	.sectionentsize	8
	.align		4
        /*0000*/ 	.word	0x00000000
	.align		4
        /*0004*/ 	.word	0xffffffff
	.align		4
        /*0008*/ 	.word	0x00000000
	.align		4
        /*000c*/ 	.word	0xfffffffe
	.align		4
        /*0010*/ 	.word	0x00000000
	.align		4
        /*0014*/ 	.word	0xfffffffd
	.align		4
        /*0018*/ 	.word	0x00000000
	.align		4
        /*001c*/ 	.word	0xfffffffc


//--------------------- .nv.rel.action            --------------------------
	.section	.nv.rel.action,"",@"SHT_CUDA_RELOCINFO"
	.align	8
	.sectionentsize	8
        /*0000*/ 	.byte	0x73, 0x00, 0x00, 0x00, 0x00, 0x00, 0x00, 0x00, 0x00, 0x00, 0x00, 0x11, 0x25, 0x00, 0x05, 0x36


//--------------------- .nv.constant4             --------------------------
	.section	.nv.constant4,"a",@progbits
	.align	8
	.align		8
.nv.constant4:
        /*0000*/ 	.dword	_$_str


//--------------------- .nv.constant0.attn_fwd    --------------------------
	.section	.nv.constant0.attn_fwd,"a",@progbits
	.sectionflags	@""
	.align	4
.nv.constant0.attn_fwd:
	.zero		488


//--------------------- .text.attn_fwd            --------------------------
	.section	.text.attn_fwd,"ax",@progbits
	.sectioninfo	@"SHI_REGISTERS=128"
	.align	128
        .global         attn_fwd
        .type           attn_fwd,@function
        .size           attn_fwd,(.L_x_3 - attn_fwd)
        .other          attn_fwd,@"STO_CUDA_ENTRY STV_DEFAULT"
attn_fwd:
.text.attn_fwd:
[----:B------:R-:W-:Y:S02]  /*0000*/  IMAD.MOV.U32 R1, RZ, RZ, c[0x0][0x28] ;  /* 0x00000a00ff017624 */ /* 0x000fe400078e00ff */
[----:B------:R-:W0:Y:S01]  /*0010*/  S2R R0, SR_CTAID.X ;  /* 0x0000000000007919 */ /* 0x000e220000002500 */
[----:B------:R-:W-:Y:S01]  /*0020*/  IMAD.MOV.U32 R19, RZ, RZ, c[0x0][0x198] ;  /* 0x00006600ff137624 */ /* 0x000fe200078e00ff */
[----:B------:R-:W-:Y:S02]  /*0030*/  ULDC.64 UR6, c[0x0][0x118] ;  /* 0x0000460000067ab9 */ /* 0x000fe40000000a00 */
[----:B------:R-:W0:Y:S04]  /*0040*/  S2R R119, SR_TID.X ;  /* 0x0000000000777919 */ /* 0x000e280000002100 */
[----:B------:R-:W1:Y:S01]  /*0050*/  S2R R84, SR_CTAID.Y ;  /* 0x0000000000547919 */ /* 0x000e620000002600 */
[----:B0-----:R-:W-:Y:S02]  /*0060*/  PRMT R116, R119, 0x6540, R0 ;  /* 0x0000654077747816 */ /* 0x001fe40000000000 */
[----:B------:R-:W-:Y:S01]  /*0070*/  SHF.R.U32.HI R121, RZ, 0x8, R119 ;  /* 0x00000008ff797819 */ /* 0x000fe20000011677 */
[----:B-1----:R-:W-:-:S02]  /*0080*/  IMAD R2, R84, c[0x0][0x190], RZ ;  /* 0x0000640054027a24 */ /* 0x002fc400078e02ff */
[----:B------:R-:W-:Y:S01]  /*0090*/  IMAD R3, R116, c[0x0][0x194], RZ ;  /* 0x0000650074037a24 */ /* 0x000fe200078e02ff */
[----:B------:R-:W-:Y:S01]  /*00a0*/  SGXT.U32 R121, R121, 0x1 ;  /* 0x000000017979781a */ /* 0x000fe20000000000 */
[C---:B------:R-:W-:Y:S02]  /*00b0*/  IMAD.SHL.U32 R16, R2.reuse, 0x2, RZ ;  /* 0x0000000202107824 */ /* 0x040fe400078e00ff */
[----:B------:R-:W-:Y:S01]  /*00c0*/  IMAD.HI R14, R2, 0x2, RZ ;  /* 0x00000002020e7827 */ /* 0x000fe200078e02ff */
[----:B------:R-:W-:-:S03]  /*00d0*/  SHF.L.U32 R5, R3, 0x1, RZ ;  /* 0x0000000103057819 */ /* 0x000fc600000006ff */
[----:B------:R-:W-:Y:S01]  /*00e0*/  IMAD R7, R121, c[0x0][0x198], RZ ;  /* 0x0000660079077a24 */ /* 0x000fe200078e02ff */
[----:B------:R-:W-:Y:S01]  /*00f0*/  IADD3 R16, P0, P1, R5, c[0x0][0x160], R16 ;  /* 0x0000580005107a10 */ /* 0x000fe2000791e010 */
[----:B------:R-:W-:-:S04]  /*0100*/  IMAD.HI R3, R3, 0x2, RZ ;  /* 0x0000000203037827 */ /* 0x000fc800078e02ff */
[----:B------:R-:W-:Y:S01]  /*0110*/  IMAD R5, R19, 0x2, R7 ;  /* 0x0000000213057824 */ /* 0x000fe200078e0207 */
[----:B------:R-:W-:Y:S02]  /*0120*/  IADD3.X R14, R3, c[0x0][0x164], R14, P0, P1 ;  /* 0x00005900030e7a10 */ /* 0x000fe400007e240e */
[-C--:B------:R-:W-:Y:S01]  /*0130*/  LEA R2, P0, R7, R16.reuse, 0x1 ;  /* 0x0000001007027211 */ /* 0x080fe200078008ff */
[----:B------:R-:W-:Y:S01]  /*0140*/  IMAD R9, R19, 0x2, R5 ;  /* 0x0000000213097824 */ /* 0x000fe200078e0205 */
[----:B------:R-:W-:Y:S02]  /*0150*/  LEA R4, P1, R5, R16, 0x1 ;  /* 0x0000001005047211 */ /* 0x000fe400078208ff */
[-C--:B------:R-:W-:Y:S01]  /*0160*/  LEA.HI.X.SX32 R3, R7, R14.reuse, 0x1, P0 ;  /* 0x0000000e07037211 */ /* 0x080fe200000f0eff */
[----:B------:R-:W-:Y:S01]  /*0170*/  IMAD R11, R19, 0x2, R9 ;  /* 0x00000002130b7824 */ /* 0x000fe200078e0209 */
[----:B------:R-:W-:Y:S02]  /*0180*/  LEA.HI.X.SX32 R5, R5, R14, 0x1, P1 ;  /* 0x0000000e05057211 */ /* 0x000fe400008f0eff */
[----:B------:R-:W-:Y:S01]  /*0190*/  LEA R6, P0, R9, R16, 0x1 ;  /* 0x0000001009067211 */ /* 0x000fe200078008ff */
[----:B------:R0:W2:Y:S01]  /*01a0*/  LDG.E.U16 R15, [R2.64] ;  /* 0x00000006020f7981 */ /* 0x0000a2000c1e1500 */
[----:B------:R-:W-:-:S02]  /*01b0*/  LEA R13, R19, R11, 0x1 ;  /* 0x0000000b130d7211 */ /* 0x000fc400078e08ff */
[----:B------:R-:W-:Y:S01]  /*01c0*/  LEA.HI.X.SX32 R7, R9, R14, 0x1, P0 ;  /* 0x0000000e09077211 */ /* 0x000fe200000f0eff */
[----:B------:R1:W3:Y:S01]  /*01d0*/  LDG.E.U16 R17, [R4.64] ;  /* 0x0000000604117981 */ /* 0x0002e2000c1e1500 */
[-C--:B------:R-:W-:Y:S01]  /*01e0*/  LEA R8, P0, R11, R16.reuse, 0x1 ;  /* 0x000000100b087211 */ /* 0x080fe200078008ff */
[----:B------:R-:W-:Y:S01]  /*01f0*/  IMAD R21, R19, 0x2, R13 ;  /* 0x0000000213157824 */ /* 0x000fe200078e020d */
[----:B------:R-:W-:Y:S01]  /*0200*/  LEA R10, P1, R13, R16, 0x1 ;  /* 0x000000100d0a7211 */ /* 0x000fe200078208ff */
[----:B------:R4:W5:Y:S01]  /*0210*/  LDG.E.U16 R18, [R6.64] ;  /* 0x0000000606127981 */ /* 0x000962000c1e1500 */
[----:B------:R-:W-:Y:S01]  /*0220*/  LEA.HI.X.SX32 R9, R11, R14, 0x1, P0 ;  /* 0x0000000e0b097211 */ /* 0x000fe200000f0eff */
[----:B0-----:R-:W-:-:S04]  /*0230*/  IMAD R3, R19, 0x2, R21 ;  /* 0x0000000213037824 */ /* 0x001fc800078e0215 */
[----:B-1----:R-:W-:Y:S01]  /*0240*/  IMAD R5, R19, 0x2, R3 ;  /* 0x0000000213057824 */ /* 0x002fe200078e0203 */
[----:B------:R-:W-:Y:S01]  /*0250*/  LEA R12, P0, R21, R16, 0x1 ;  /* 0x00000010150c7211 */ /* 0x000fe200078008ff */
[----:B------:R0:W2:Y:S03]  /*0260*/  LDG.E.U16 R20, [R8.64] ;  /* 0x0000000608147981 */ /* 0x0000a6000c1e1500 */
[----:B------:R-:W-:Y:S02]  /*0270*/  LEA R25, R19, R5, 0x1 ;  /* 0x0000000513197211 */ /* 0x000fe400078e08ff */
[-C--:B------:R-:W-:Y:S02]  /*0280*/  LEA.HI.X.SX32 R11, R13, R14.reuse, 0x1, P1 ;  /* 0x0000000e0d0b7211 */ /* 0x080fe400008f0eff */
[----:B------:R-:W-:Y:S01]  /*0290*/  LEA.HI.X.SX32 R13, R21, R14, 0x1, P0 ;  /* 0x0000000e150d7211 */ /* 0x000fe200000f0eff */
[----:B------:R-:W-:Y:S01]  /*02a0*/  IMAD R27, R19, 0x2, R25 ;  /* 0x00000002131b7824 */ /* 0x000fe200078e0219 */
[C---:B------:R-:W-:Y:S01]  /*02b0*/  LEA R2, P0, R3.reuse, R16, 0x1 ;  /* 0x0000001003027211 */ /* 0x040fe200078008ff */
[----:B------:R1:W2:Y:S03]  /*02c0*/  LDG.E.U16 R21, [R10.64] ;  /* 0x000000060a157981 */ /* 0x0002a6000c1e1500 */
[----:B------:R-:W-:Y:S01]  /*02d0*/  LEA.HI.X.SX32 R3, R3, R14, 0x1, P0 ;  /* 0x0000000e03037211 */ /* 0x000fe200000f0eff */
[----:B------:R0:W2:Y:S01]  /*02e0*/  LDG.E.U16 R22, [R12.64] ;  /* 0x000000060c167981 */ /* 0x0000a2000c1e1500 */
[----:B------:R-:W-:-:S02]  /*02f0*/  LEA R4, P0, R5, R16, 0x1 ;  /* 0x0000001005047211 */ /* 0x000fc400078008ff */
[----:B----4-:R-:W-:Y:S01]  /*0300*/  LEA R6, P1, R25, R16, 0x1 ;  /* 0x0000001019067211 */ /* 0x010fe200078208ff */
[----:B------:R4:W2:Y:S01]  /*0310*/  LDG.E.U16 R23, [R2.64] ;  /* 0x0000000602177981 */ /* 0x0008a2000c1e1500 */
[----:B-1----:R-:W-:Y:S01]  /*0320*/  IMAD R11, R19, 0x2, R27 ;  /* 0x00000002130b7824 */ /* 0x002fe200078e021b */
[----:B------:R-:W-:-:S03]  /*0330*/  LEA.HI.X.SX32 R5, R5, R14, 0x1, P0 ;  /* 0x0000000e05057211 */ /* 0x000fc600000f0eff */
[----:B0-----:R-:W-:Y:S01]  /*0340*/  IMAD R13, R19, 0x2, R11 ;  /* 0x00000002130d7824 */ /* 0x001fe200078e020b */
[----:B------:R-:W-:Y:S01]  /*0350*/  LEA R8, P0, R27, R16, 0x1 ;  /* 0x000000101b087211 */ /* 0x000fe200078008ff */
[----:B------:R0:W2:Y:S03]  /*0360*/  LDG.E.U16 R24, [R4.64] ;  /* 0x0000000604187981 */ /* 0x0000a6000c1e1500 */
[----:B------:R-:W-:Y:S02]  /*0370*/  LEA R29, R19, R13, 0x1 ;  /* 0x0000000d131d7211 */ /* 0x000fe400078e08ff */
[-C--:B------:R-:W-:Y:S02]  /*0380*/  LEA.HI.X.SX32 R9, R27, R14.reuse, 0x1, P0 ;  /* 0x0000000e1b097211 */ /* 0x080fe400000f0eff */
[----:B------:R-:W-:Y:S02]  /*0390*/  LEA.HI.X.SX32 R7, R25, R14, 0x1, P1 ;  /* 0x0000000e19077211 */ /* 0x000fe400008f0eff */
[----:B------:R-:W-:Y:S01]  /*03a0*/  LEA R10, P0, R11, R16, 0x1 ;  /* 0x000000100b0a7211 */ /* 0x000fe200078008ff */
[----:B------:R-:W-:Y:S01]  /*03b0*/  IMAD R31, R19, 0x2, R29 ;  /* 0x00000002131f7824 */ /* 0x000fe200078e021d */
[----:B------:R1:W2:Y:S02]  /*03c0*/  LDG.E.U16 R26, [R8.64] ;  /* 0x00000006081a7981 */ /* 0x0002a4000c1e1500 */
[----:B------:R-:W-:-:S02]  /*03d0*/  LEA.HI.X.SX32 R11, R11, R14, 0x1, P0 ;  /* 0x0000000e0b0b7211 */ /* 0x000fc400000f0eff */
[----:B------:R0:W2:Y:S01]  /*03e0*/  LDG.E.U16 R25, [R6.64] ;  /* 0x0000000606197981 */ /* 0x0000a2000c1e1500 */
[-C--:B----4-:R-:W-:Y:S02]  /*03f0*/  LEA R2, P0, R13, R16.reuse, 0x1 ;  /* 0x000000100d027211 */ /* 0x090fe400078008ff */
[----:B------:R-:W-:Y:S01]  /*0400*/  LEA R12, P1, R29, R16, 0x1 ;  /* 0x000000101d0c7211 */ /* 0x000fe200078208ff */
[----:B------:R4:W2:Y:S01]  /*0410*/  LDG.E.U16 R27, [R10.64] ;  /* 0x000000060a1b7981 */ /* 0x0008a2000c1e1500 */
[----:B------:R-:W-:Y:S01]  /*0420*/  LEA.HI.X.SX32 R3, R13, R14, 0x1, P0 ;  /* 0x0000000e0d037211 */ /* 0x000fe200000f0eff */
[----:B0-----:R-:W-:Y:S01]  /*0430*/  IMAD R7, R19, 0x2, R31 ;  /* 0x0000000213077824 */ /* 0x001fe200078e021f */
[----:B------:R-:W-:-:S03]  /*0440*/  LEA R4, P0, R31, R16, 0x1 ;  /* 0x000000101f047211 */ /* 0x000fc600078008ff */
[----:B------:R0:W2:Y:S01]  /*0450*/  LDG.E.U16 R28, [R2.64] ;  /* 0x00000006021c7981 */ /* 0x0000a2000c1e1500 */
[----:B-1----:R-:W-:Y:S01]  /*0460*/  IMAD R9, R19, 0x2, R7 ;  /* 0x0000000213097824 */ /* 0x002fe200078e0207 */
[----:B------:R-:W-:Y:S02]  /*0470*/  LEA.HI.X.SX32 R5, R31, R14, 0x1, P0 ;  /* 0x0000000e1f057211 */ /* 0x000fe400000f0eff */
[----:B------:R-:W-:Y:S02]  /*0480*/  LEA R6, P0, R7, R16, 0x1 ;  /* 0x0000001007067211 */ /* 0x000fe400078008ff */
[----:B------:R-:W-:Y:S01]  /*0490*/  LEA R33, R19, R9, 0x1 ;  /* 0x0000000913217211 */ /* 0x000fe200078e08ff */
[----:B------:R1:W2:Y:S01]  /*04a0*/  LDG.E.U16 R30, [R4.64] ;  /* 0x00000006041e7981 */ /* 0x0002a2000c1e1500 */
[-C--:B------:R-:W-:Y:S02]  /*04b0*/  LEA.HI.X.SX32 R13, R29, R14.reuse, 0x1, P1 ;  /* 0x0000000e1d0d7211 */ /* 0x080fe400008f0eff */
[----:B------:R-:W-:Y:S01]  /*04c0*/  LEA.HI.X.SX32 R7, R7, R14, 0x1, P0 ;  /* 0x0000000e07077211 */ /* 0x000fe200000f0eff */
[----:B------:R-:W-:Y:S01]  /*04d0*/  IMAD R35, R19, 0x2, R33 ;  /* 0x0000000213237824 */ /* 0x000fe200078e0221 */
[C---:B------:R-:W-:Y:S01]  /*04e0*/  LEA R8, P0, R9.reuse, R16, 0x1 ;  /* 0x0000001009087211 */ /* 0x040fe200078008ff */
[----:B------:R1:W2:Y:S03]  /*04f0*/  LDG.E.U16 R29, [R12.64] ;  /* 0x000000060c1d7981 */ /* 0x0002a6000c1e1500 */
[----:B------:R-:W-:Y:S01]  /*0500*/  LEA.HI.X.SX32 R9, R9, R14, 0x1, P0 ;  /* 0x0000000e09097211 */ /* 0x000fe200000f0eff */
[----:B------:R1:W2:Y:S01]  /*0510*/  LDG.E.U16 R31, [R6.64] ;  /* 0x00000006061f7981 */ /* 0x0002a2000c1e1500 */
[----:B0-----:R-:W-:-:S02]  /*0520*/  LEA R2, P0, R35, R16, 0x1 ;  /* 0x0000001023027211 */ /* 0x001fc400078008ff */
[----:B----4-:R-:W-:Y:S01]  /*0530*/  LEA R10, P1, R33, R16, 0x1 ;  /* 0x00000010210a7211 */ /* 0x010fe200078208ff */
[----:B------:R0:W4:Y:S01]  /*0540*/  LDG.E.U16 R32, [R8.64] ;  /* 0x0000000608207981 */ /* 0x000122000c1e1500 */
[----:B-1----:R-:W-:Y:S01]  /*0550*/  IMAD R13, R19, 0x2, R35 ;  /* 0x00000002130d7824 */ /* 0x002fe200078e0223 */
[----:B------:R-:W-:-:S03]  /*0560*/  LEA.HI.X.SX32 R3, R35, R14, 0x1, P0 ;  /* 0x0000000e23037211 */ /* 0x000fc600000f0eff */
[----:B------:R-:W-:Y:S01]  /*0570*/  IMAD R35, R19, 0x2, R13 ;  /* 0x0000000213237824 */ /* 0x000fe200078e020d */
[C---:B------:R-:W-:Y:S01]  /*0580*/  LEA R4, P0, R13.reuse, R16, 0x1 ;  /* 0x000000100d047211 */ /* 0x040fe200078008ff */
[----:B------:R1:W2:Y:S03]  /*0590*/  LDG.E.U16 R34, [R2.64] ;  /* 0x0000000602227981 */ /* 0x0002a6000c1e1500 */
[-C--:B------:R-:W-:Y:S02]  /*05a0*/  LEA.HI.X.SX32 R5, R13, R14.reuse, 0x1, P0 ;  /* 0x0000000e0d057211 */ /* 0x080fe400000f0eff */
[----:B------:R-:W-:Y:S02]  /*05b0*/  LEA R13, R19, R35, 0x1 ;  /* 0x00000023130d7211 */ /* 0x000fe400078e08ff */
[----:B------:R-:W-:-:S03]  /*05c0*/  LEA.HI.X.SX32 R11, R33, R14, 0x1, P1 ;  /* 0x0000000e210b7211 */ /* 0x000fc600008f0eff */
[C---:B------:R-:W-:Y:S02]  /*05d0*/  IMAD R37, R19.reuse, 0x2, R13 ;  /* 0x0000000213257824 */ /* 0x040fe400078e020d */
[----:B------:R0:W2:Y:S02]  /*05e0*/  LDG.E.U16 R33, [R10.64] ;  /* 0x000000060a217981 */ /* 0x0000a4000c1e1500 */
[----:B------:R-:W-:-:S04]  /*05f0*/  IMAD R39, R19, 0x2, R37 ;  /* 0x0000000213277824 */ /* 0x000fc800078e0225 */
[----:B0-----:R-:W-:-:S05]  /*0600*/  IMAD R11, R19, 0x2, R39 ;  /* 0x00000002130b7824 */ /* 0x001fca00078e0227 */
[----:B------:R-:W-:Y:S02]  /*0610*/  LEA R41, R19, R11, 0x1 ;  /* 0x0000000b13297211 */ /* 0x000fe400078e08ff */
[----:B------:R-:W-:-:S03]  /*0620*/  LEA R6, P0, R35, R16, 0x1 ;  /* 0x0000001023067211 */ /* 0x000fc600078008ff */
[----:B------:R-:W-:Y:S01]  /*0630*/  IMAD R43, R19, 0x2, R41 ;  /* 0x00000002132b7824 */ /* 0x000fe200078e0229 */
[----:B------:R-:W-:-:S03]  /*0640*/  LEA R12, P1, R13, R16, 0x1 ;  /* 0x000000100d0c7211 */ /* 0x000fc600078208ff */
[----:B------:R-:W-:Y:S01]  /*0650*/  IMAD R45, R19, 0x2, R43 ;  /* 0x00000002132d7824 */ /* 0x000fe200078e022b */
[-C--:B------:R-:W-:Y:S02]  /*0660*/  LEA.HI.X.SX32 R7, R35, R14.reuse, 0x1, P0 ;  /* 0x0000000e23077211 */ /* 0x080fe400000f0eff */
[----:B------:R-:W-:Y:S01]  /*0670*/  LEA.HI.X.SX32 R13, R13, R14, 0x1, P1 ;  /* 0x0000000e0d0d7211 */ /* 0x000fe200008f0eff */
[----:B------:R-:W-:Y:S01]  /*0680*/  IMAD R47, R19, 0x2, R45 ;  /* 0x00000002132f7824 */ /* 0x000fe200078e022d */
[C---:B------:R-:W-:Y:S01]  /*0690*/  LEA R8, P0, R37.reuse, R16, 0x1 ;  /* 0x0000001025087211 */ /* 0x040fe200078008ff */
[----:B------:R0:W3:Y:S03]  /*06a0*/  LDG.E.U16 R35, [R4.64] ;  /* 0x0000000604237981 */ /* 0x0000e6000c1e1500 */
[----:B------:R-:W-:Y:S01]  /*06b0*/  LEA.HI.X.SX32 R9, R37, R14, 0x1, P0 ;  /* 0x0000000e25097211 */ /* 0x000fe200000f0eff */
[----:B------:R0:W3:Y:S04]  /*06c0*/  LDG.E.U16 R36, [R6.64] ;  /* 0x0000000606247981 */ /* 0x0000e8000c1e1500 */
[----:B------:R0:W3:Y:S01]  /*06d0*/  LDG.E.U16 R37, [R12.64] ;  /* 0x000000060c257981 */ /* 0x0000e2000c1e1500 */
[----:B-1----:R-:W-:-:S02]  /*06e0*/  LEA R2, P0, R39, R16, 0x1 ;  /* 0x0000001027027211 */ /* 0x002fc400078008ff */
[----:B------:R-:W-:Y:S01]  /*06f0*/  LEA R10, P1, R41, R16, 0x1 ;  /* 0x00000010290a7211 */ /* 0x000fe200078208ff */
[----:B------:R1:W4:Y:S01]  /*0700*/  LDG.E.U16 R38, [R8.64] ;  /* 0x0000000608267981 */ /* 0x000322000c1e1500 */
[----:B0-----:R-:W-:-:S05]  /*0710*/  LEA R13, R19, R47, 0x1 ;  /* 0x0000002f130d7211 */ /* 0x001fca00078e08ff */
[----:B------:R-:W-:Y:S01]  /*0720*/  IMAD R49, R19, 0x2, R13 ;  /* 0x0000000213317824 */ /* 0x000fe200078e020d */
[----:B------:R-:W-:-:S03]  /*0730*/  LEA.HI.X.SX32 R3, R39, R14, 0x1, P0 ;  /* 0x0000000e27037211 */ /* 0x000fc600000f0eff */
[----:B------:R-:W-:Y:S01]  /*0740*/  IMAD R51, R19, 0x2, R49 ;  /* 0x0000000213337824 */ /* 0x000fe200078e0231 */
[----:B------:R-:W-:Y:S01]  /*0750*/  LEA R4, P0, R11, R16, 0x1 ;  /* 0x000000100b047211 */ /* 0x000fe200078008ff */
[----:B------:R0:W4:Y:S02]  /*0760*/  LDG.E.U16 R39, [R2.64] ;  /* 0x0000000602277981 */ /* 0x000124000c1e1500 */
[----:B------:R-:W-:Y:S01]  /*0770*/  IMAD R53, R19, 0x2, R51 ;  /* 0x0000000213357824 */ /* 0x000fe200078e0233 */
[-C--:B------:R-:W-:Y:S02]  /*0780*/  LEA.HI.X.SX32 R5, R11, R14.reuse, 0x1, P0 ;  /* 0x0000000e0b057211 */ /* 0x080fe400000f0eff */
[----:B------:R-:W-:Y:S02]  /*0790*/  LEA.HI.X.SX32 R11, R41, R14, 0x1, P1 ;  /* 0x0000000e290b7211 */ /* 0x000fe400008f0eff */
[C---:B------:R-:W-:Y:S01]  /*07a0*/  LEA R55, R19.reuse, R53, 0x1 ;  /* 0x0000003513377211 */ /* 0x040fe200078e08ff */
[----:B------:R0:W4:Y:S04]  /*07b0*/  LDG.E.U16 R40, [R4.64] ;  /* 0x0000000604287981 */ /* 0x000128000c1e1500 */
[----:B------:R0:W4:Y:S02]  /*07c0*/  LDG.E.U16 R41, [R10.64] ;  /* 0x000000060a297981 */ /* 0x000124000c1e1500 */
[----:B0-----:R-:W-:-:S04]  /*07d0*/  IMAD R11, R19, 0x2, R55 ;  /* 0x00000002130b7824 */ /* 0x001fc800078e0237 */
[----:B------:R-:W-:-:S04]  /*07e0*/  IMAD R57, R19, 0x2, R11 ;  /* 0x0000000213397824 */ /* 0x000fc800078e020b */
[----:B------:R-:W-:-:S05]  /*07f0*/  IMAD R59, R19, 0x2, R57 ;  /* 0x00000002133b7824 */ /* 0x000fca00078e0239 */
[----:B------:R-:W-:Y:S02]  /*0800*/  LEA R61, R19, R59, 0x1 ;  /* 0x0000003b133d7211 */ /* 0x000fe400078e08ff */
[----:B------:R-:W-:-:S03]  /*0810*/  LEA R6, P0, R43, R16, 0x1 ;  /* 0x000000102b067211 */ /* 0x000fc600078008ff */
[----:B------:R-:W-:Y:S01]  /*0820*/  IMAD R63, R19, 0x2, R61 ;  /* 0x00000002133f7824 */ /* 0x000fe200078e023d */
[----:B------:R-:W-:-:S03]  /*0830*/  LEA.HI.X.SX32 R7, R43, R14, 0x1, P0 ;  /* 0x0000000e2b077211 */ /* 0x000fc600000f0eff */
[----:B------:R-:W-:Y:S01]  /*0840*/  IMAD R65, R19, 0x2, R63 ;  /* 0x0000000213417824 */ /* 0x000fe200078e023f */
[----:B-1----:R-:W-:Y:S01]  /*0850*/  LEA R8, P0, R45, R16, 0x1 ;  /* 0x000000102d087211 */ /* 0x002fe200078008ff */
[----:B------:R0:W5:Y:S02]  /*0860*/  LDG.E.U16 R42, [R6.64] ;  /* 0x00000006062a7981 */ /* 0x000164000c1e1500 */
[----:B------:R-:W-:Y:S01]  /*0870*/  IMAD R67, R19, 0x2, R65 ;  /* 0x0000000213437824 */ /* 0x000fe200078e0241 */
[----:B------:R-:W-:Y:S02]  /*0880*/  LEA.HI.X.SX32 R9, R45, R14, 0x1, P0 ;  /* 0x0000000e2d097211 */ /* 0x000fe400000f0eff */
[----:B------:R-:W-:Y:S02]  /*0890*/  LEA R2, P0, R47, R16, 0x1 ;  /* 0x000000102f027211 */ /* 0x000fe400078008ff */
[----:B------:R-:W-:Y:S01]  /*08a0*/  LEA R69, R19, R67, 0x1 ;  /* 0x0000004313457211 */ /* 0x000fe200078e08ff */
[----:B------:R1:W5:Y:S01]  /*08b0*/  LDG.E.U16 R43, [R8.64] ;  /* 0x00000006082b7981 */ /* 0x000362000c1e1500 */
[----:B------:R-:W-:-:S02]  /*08c0*/  LEA.HI.X.SX32 R3, R47, R14, 0x1, P0 ;  /* 0x0000000e2f037211 */ /* 0x000fc400000f0eff */
[-C--:B------:R-:W-:Y:S01]  /*08d0*/  LEA R4, P0, R49, R16.reuse, 0x1 ;  /* 0x0000001031047211 */ /* 0x080fe200078008ff */
[----:B------:R-:W-:Y:S01]  /*08e0*/  IMAD R71, R19, 0x2, R69 ;  /* 0x0000000213477824 */ /* 0x000fe200078e0245 */
[----:B------:R-:W-:Y:S01]  /*08f0*/  LEA R12, P1, R13, R16, 0x1 ;  /* 0x000000100d0c7211 */ /* 0x000fe200078208ff */
[----:B------:R1:W5:Y:S01]  /*0900*/  LDG.E.U16 R44, [R2.64] ;  /* 0x00000006022c7981 */ /* 0x000362000c1e1500 */
[----:B------:R-:W-:Y:S01]  /*0910*/  LEA.HI.X.SX32 R5, R49, R14, 0x1, P0 ;  /* 0x0000000e31057211 */ /* 0x000fe200000f0eff */
[----:B------:R-:W-:Y:S01]  /*0920*/  IMAD R73, R19, 0x2, R71 ;  /* 0x0000000213497824 */ /* 0x000fe200078e0247 */
[----:B0-----:R-:W-:-:S03]  /*0930*/  LEA R6, P0, R51, R16, 0x1 ;  /* 0x0000001033067211 */ /* 0x001fc600078008ff */
[----:B------:R-:W-:Y:S01]  /*0940*/  IMAD R75, R19, 0x2, R73 ;  /* 0x00000002134b7824 */ /* 0x000fe200078e0249 */
[----:B------:R-:W-:Y:S01]  /*0950*/  LEA.HI.X.SX32 R7, R51, R14, 0x1, P0 ;  /* 0x0000000e33077211 */ /* 0x000fe200000f0eff */
[----:B------:R0:W5:Y:S01]  /*0960*/  LDG.E.U16 R46, [R4.64] ;  /* 0x00000006042e7981 */ /* 0x000162000c1e1500 */
[----:B-1----:R-:W-:Y:S02]  /*0970*/  LEA R8, P0, R53, R16, 0x1 ;  /* 0x0000001035087211 */ /* 0x002fe400078008ff */
[----:B------:R-:W-:Y:S01]  /*0980*/  LEA R77, R19, R75, 0x1 ;  /* 0x0000004b134d7211 */ /* 0x000fe200078e08ff */
[----:B------:R1:W5:Y:S01]  /*0990*/  LDG.E.U16 R47, [R6.64] ;  /* 0x00000006062f7981 */ /* 0x000362000c1e1500 */
[----:B------:R-:W-:Y:S02]  /*09a0*/  LEA.HI.X.SX32 R9, R53, R14, 0x1, P0 ;  /* 0x0000000e35097211 */ /* 0x000fe400000f0eff */
[----:B------:R-:W-:Y:S02]  /*09b0*/  LEA R10, P0, R11, R16, 0x1 ;  /* 0x000000100b0a7211 */ /* 0x000fe400078008ff */
[----:B------:R-:W-:Y:S01]  /*09c0*/  LEA.HI.X.SX32 R13, R13, R14, 0x1, P1 ;  /* 0x0000000e0d0d7211 */ /* 0x000fe200008f0eff */
[----:B------:R-:W-:Y:S01]  /*09d0*/  IMAD R79, R19, 0x2, R77 ;  /* 0x00000002134f7824 */ /* 0x000fe200078e024d */
[----:B------:R-:W-:Y:S01]  /*09e0*/  LEA R2, P1, R55, R16, 0x1 ;  /* 0x0000001037027211 */ /* 0x000fe200078208ff */
[----:B------:R1:W5:Y:S01]  /*09f0*/  LDG.E.U16 R48, [R8.64] ;  /* 0x0000000608307981 */ /* 0x000362000c1e1500 */
[----:B------:R-:W-:-:S02]  /*0a00*/  LEA.HI.X.SX32 R11, R11, R14, 0x1, P0 ;  /* 0x0000000e0b0b7211 */ /* 0x000fc400000f0eff */
[----:B0-----:R-:W-:Y:S01]  /*0a10*/  LEA R4, P0, R57, R16, 0x1 ;  /* 0x0000001039047211 */ /* 0x001fe200078008ff */
[----:B------:R0:W5:Y:S01]  /*0a20*/  LDG.E.U16 R45, [R12.64] ;  /* 0x000000060c2d7981 */ /* 0x000162000c1e1500 */
[-C--:B------:R-:W-:Y:S01]  /*0a30*/  LEA.HI.X.SX32 R3, R55, R14.reuse, 0x1, P1 ;  /* 0x0000000e37037211 */ /* 0x080fe200008f0eff */
[----:B------:R-:W-:Y:S01]  /*0a40*/  IMAD R81, R19, 0x2, R79 ;  /* 0x0000000213517824 */ /* 0x000fe200078e024f */
[----:B------:R-:W-:Y:S01]  /*0a50*/  LEA.HI.X.SX32 R5, R57, R14, 0x1, P0 ;  /* 0x0000000e39057211 */ /* 0x000fe200000f0eff */
[----:B------:R0:W5:Y:S01]  /*0a60*/  LDG.E.U16 R50, [R10.64] ;  /* 0x000000060a327981 */ /* 0x000162000c1e1500 */
[----:B-1----:R-:W-:-:S03]  /*0a70*/  LEA R6, P0, R59, R16, 0x1 ;  /* 0x000000103b067211 */ /* 0x002fc600078008ff */
[----:B------:R1:W5:Y:S01]  /*0a80*/  LDG.E.U16 R49, [R2.64] ;  /* 0x0000000602317981 */ /* 0x000362000c1e1500 */
[----:B0-----:R-:W-:Y:S02]  /*0a90*/  LEA R12, P1, R61, R16, 0x1 ;  /* 0x000000103d0c7211 */ /* 0x001fe400078208ff */
[-C--:B------:R-:W-:Y:S01]  /*0aa0*/  LEA.HI.X.SX32 R7, R59, R14.reuse, 0x1, P0 ;  /* 0x0000000e3b077211 */ /* 0x080fe200000f0eff */
[----:B------:R0:W5:Y:S01]  /*0ab0*/  LDG.E.U16 R51, [R4.64] ;  /* 0x0000000604337981 */ /* 0x000162000c1e1500 */
[----:B------:R-:W-:Y:S01]  /*0ac0*/  LEA.HI.X.SX32 R13, R61, R14, 0x1, P1 ;  /* 0x0000000e3d0d7211 */ /* 0x000fe200008f0eff */
[----:B------:R-:W-:Y:S01]  /*0ad0*/  IMAD R61, R19, 0x2, R81 ;  /* 0x00000002133d7824 */ /* 0x000fe200078e0251 */
[-C--:B------:R-:W-:Y:S01]  /*0ae0*/  LEA R8, P0, R63, R16.reuse, 0x1 ;  /* 0x000000103f087211 */ /* 0x080fe200078008ff */
[----:B------:R0:W5:Y:S01]  /*0af0*/  LDG.E.U16 R52, [R6.64] ;  /* 0x0000000606347981 */ /* 0x000162000c1e1500 */
[----:B-1----:R-:W-:Y:S02]  /*0b00*/  LEA R2, P1, R69, R16, 0x1 ;  /* 0x0000001045027211 */ /* 0x002fe400078208ff */
[----:B------:R-:W-:Y:S01]  /*0b10*/  LEA R83, R19, R61, 0x1 ;  /* 0x0000003d13537211 */ /* 0x000fe200078e08ff */
[----:B------:R1:W5:Y:S01]  /*0b20*/  LDG.E.U16 R53, [R12.64] ;  /* 0x000000060c357981 */ /* 0x000362000c1e1500 */
[----:B------:R-:W-:-:S02]  /*0b30*/  LEA.HI.X.SX32 R9, R63, R14, 0x1, P0 ;  /* 0x0000000e3f097211 */ /* 0x000fc400000f0eff */
[----:B------:R-:W-:Y:S02]  /*0b40*/  LEA R54, P0, R65, R16, 0x1 ;  /* 0x0000001041367211 */ /* 0x000fe400078008ff */
[-C--:B------:R-:W-:Y:S01]  /*0b50*/  LEA.HI.X.SX32 R3, R69, R14.reuse, 0x1, P1 ;  /* 0x0000000e45037211 */ /* 0x080fe200008f0eff */
[----:B------:R-:W-:Y:S01]  /*0b60*/  IMAD R69, R19, 0x2, R83 ;  /* 0x0000000213457824 */ /* 0x000fe200078e0253 */
[----:B------:R-:W-:Y:S01]  /*0b70*/  LEA.HI.X.SX32 R55, R65, R14, 0x1, P0 ;  /* 0x0000000e41377211 */ /* 0x000fe200000f0eff */
[----:B------:R1:W5:Y:S01]  /*0b80*/  LDG.E.U16 R56, [R8.64] ;  /* 0x0000000608387981 */ /* 0x000362000c1e1500 */
[----:B0-----:R-:W-:Y:S01]  /*0b90*/  LEA R4, P0, R67, R16, 0x1 ;  /* 0x0000001043047211 */ /* 0x001fe200078008ff */
[----:B------:R-:W-:Y:S02]  /*0ba0*/  IMAD R85, R19, 0x2, R69 ;  /* 0x0000000213557824 */ /* 0x000fe400078e0245 */
[----:B------:R0:W5:Y:S01]  /*0bb0*/  LDG.E.U16 R57, [R54.64] ;  /* 0x0000000636397981 */ /* 0x000162000c1e1500 */
[----:B------:R-:W-:Y:S01]  /*0bc0*/  LEA.HI.X.SX32 R5, R67, R14, 0x1, P0 ;  /* 0x0000000e43057211 */ /* 0x000fe200000f0eff */
[----:B------:R-:W-:Y:S01]  /*0bd0*/  IMAD R63, R19, 0x2, R85 ;  /* 0x00000002133f7824 */ /* 0x000fe200078e0255 */
[C---:B------:R-:W-:Y:S01]  /*0be0*/  LEA R10, P0, R71.reuse, R16, 0x1 ;  /* 0x00000010470a7211 */ /* 0x040fe200078008ff */
[----:B------:R0:W5:Y:S03]  /*0bf0*/  LDG.E.U16 R59, [R2.64] ;  /* 0x00000006023b7981 */ /* 0x000166000c1e1500 */
[----:B------:R-:W-:Y:S01]  /*0c00*/  LEA.HI.X.SX32 R11, R71, R14, 0x1, P0 ;  /* 0x0000000e470b7211 */ /* 0x000fe200000f0eff */
[----:B------:R0:W5:Y:S01]  /*0c10*/  LDG.E.U16 R58, [R4.64] ;  /* 0x00000006043a7981 */ /* 0x000162000c1e1500 */
[----:B------:R-:W-:-:S02]  /*0c20*/  LEA R6, P0, R73, R16, 0x1 ;  /* 0x0000001049067211 */ /* 0x000fc400078008ff */
[----:B------:R-:W-:Y:S01]  /*0c30*/  LEA R71, R19, R63, 0x1 ;  /* 0x0000003f13477211 */ /* 0x000fe200078e08ff */
[----:B------:R0:W5:Y:S01]  /*0c40*/  LDG.E.U16 R60, [R10.64] ;  /* 0x000000060a3c7981 */ /* 0x000162000c1e1500 */
[----:B------:R-:W-:Y:S02]  /*0c50*/  LEA.HI.X.SX32 R7, R73, R14, 0x1, P0 ;  /* 0x0000000e49077211 */ /* 0x000fe400000f0eff */
[-C--:B-1----:R-:W-:Y:S01]  /*0c60*/  LEA R8, P0, R75, R16.reuse, 0x1 ;  /* 0x000000104b087211 */ /* 0x082fe200078008ff */
[----:B------:R-:W-:Y:S01]  /*0c70*/  IMAD R73, R19, 0x2, R71 ;  /* 0x0000000213497824 */ /* 0x000fe200078e0247 */
[----:B0-----:R-:W-:Y:S01]  /*0c80*/  LEA R4, P1, R77, R16, 0x1 ;  /* 0x000000104d047211 */ /* 0x001fe200078208ff */
[----:B------:R0:W5:Y:S01]  /*0c90*/  LDG.E.U16 R62, [R6.64] ;  /* 0x00000006063e7981 */ /* 0x000162000c1e1500 */
[----:B------:R-:W-:Y:S01]  /*0ca0*/  LEA.HI.X.SX32 R9, R75, R14, 0x1, P0 ;  /* 0x0000000e4b097211 */ /* 0x000fe200000f0eff */
[----:B------:R-:W-:Y:S01]  /*0cb0*/  IMAD R75, R19, 0x2, R73 ;  /* 0x00000002134b7824 */ /* 0x000fe200078e0249 */
[----:B------:R-:W-:-:S03]  /*0cc0*/  LEA R12, P0, R79, R16, 0x1 ;  /* 0x000000104f0c7211 */ /* 0x000fc600078008ff */
[----:B------:R-:W-:Y:S01]  /*0cd0*/  IMAD R67, R19, 0x2, R75 ;  /* 0x0000000213437824 */ /* 0x000fe200078e024b */
[-C--:B------:R-:W-:Y:S01]  /*0ce0*/  LEA.HI.X.SX32 R5, R77, R14.reuse, 0x1, P1 ;  /* 0x0000000e4d057211 */ /* 0x080fe200008f0eff */
[----:B------:R1:W5:Y:S01]  /*0cf0*/  LDG.E.U16 R64, [R8.64] ;  /* 0x0000000608407981 */ /* 0x000362000c1e1500 */
[----:B------:R-:W-:Y:S02]  /*0d00*/  LEA.HI.X.SX32 R13, R79, R14, 0x1, P0 ;  /* 0x0000000e4f0d7211 */ /* 0x000fe400000f0eff */
[----:B------:R-:W-:Y:S01]  /*0d10*/  LEA R77, R19, R67, 0x1 ;  /* 0x00000043134d7211 */ /* 0x000fe200078e08ff */
[----:B------:R0:W5:Y:S01]  /*0d20*/  LDG.E.U16 R65, [R4.64] ;  /* 0x0000000604417981 */ /* 0x000162000c1e1500 */
[----:B------:R-:W-:-:S03]  /*0d30*/  LEA R10, P0, R81, R16, 0x1 ;  /* 0x00000010510a7211 */ /* 0x000fc600078008ff */
[----:B------:R-:W-:Y:S01]  /*0d40*/  IMAD R79, R19, 0x2, R77 ;  /* 0x00000002134f7824 */ /* 0x000fe200078e024d */
[----:B------:R-:W-:Y:S01]  /*0d50*/  LEA.HI.X.SX32 R11, R81, R14, 0x1, P0 ;  /* 0x0000000e510b7211 */ /* 0x000fe200000f0eff */
[----:B------:R1:W5:Y:S01]  /*0d60*/  LDG.E.U16 R66, [R12.64] ;  /* 0x000000060c427981 */ /* 0x000362000c1e1500 */
[-C--:B------:R-:W-:Y:S01]  /*0d70*/  LEA R54, P0, R83, R16.reuse, 0x1 ;  /* 0x0000001053367211 */ /* 0x080fe200078008ff */
[----:B------:R-:W-:Y:S01]  /*0d80*/  IMAD R81, R19, 0x2, R79 ;  /* 0x0000000213517824 */ /* 0x000fe200078e024f */
[----:B------:R-:W-:Y:S01]  /*0d90*/  LEA R2, P1, R71, R16, 0x1 ;  /* 0x0000001047027211 */ /* 0x000fe200078208ff */
[----:B------:R1:W5:Y:S01]  /*0da0*/  LDG.E.U16 R68, [R10.64] ;  /* 0x000000060a447981 */ /* 0x000362000c1e1500 */
[----:B------:R-:W-:Y:S01]  /*0db0*/  LEA.HI.X.SX32 R55, R83, R14, 0x1, P0 ;  /* 0x0000000e53377211 */ /* 0x000fe200000f0eff */
[----:B------:R-:W-:Y:S01]  /*0dc0*/  IMAD R83, R19, 0x2, R81 ;  /* 0x0000000213537824 */ /* 0x000fe200078e0251 */
[----:B0-----:R-:W-:Y:S02]  /*0dd0*/  LEA R4, P0, R77, R16, 0x1 ;  /* 0x000000104d047211 */ /* 0x001fe400078008ff */
[-C--:B------:R-:W-:Y:S01]  /*0de0*/  LEA.HI.X.SX32 R3, R71, R14.reuse, 0x1, P1 ;  /* 0x0000000e47037211 */ /* 0x080fe200008f0eff */
[----:B------:R0:W5:Y:S01]  /*0df0*/  LDG.E.U16 R70, [R54.64] ;  /* 0x0000000636467981 */ /* 0x000162000c1e1500 */
[----:B------:R-:W-:-:S02]  /*0e00*/  LEA.HI.X.SX32 R5, R77, R14, 0x1, P0 ;  /* 0x0000000e4d057211 */ /* 0x000fc400000f0eff */
[----:B-1----:R-:W-:Y:S01]  /*0e10*/  LEA R8, P0, R69, R16, 0x1 ;  /* 0x0000001045087211 */ /* 0x002fe200078008ff */
[----:B------:R1:W5:Y:S01]  /*0e20*/  LDG.E.U16 R74, [R2.64] ;  /* 0x00000006024a7981 */ /* 0x000362000c1e1500 */
[----:B------:R-:W-:Y:S02]  /*0e30*/  LEA R71, R19, R83, 0x1 ;  /* 0x0000005313477211 */ /* 0x000fe400078e08ff */
[----:B------:R-:W-:Y:S01]  /*0e40*/  LEA.HI.X.SX32 R9, R69, R14, 0x1, P0 ;  /* 0x0000000e45097211 */ /* 0x000fe200000f0eff */
[----:B------:R0:W5:Y:S01]  /*0e50*/  LDG.E.U16 R76, [R4.64] ;  /* 0x00000006044c7981 */ /* 0x000162000c1e1500 */
[-C--:B------:R-:W-:Y:S02]  /*0e60*/  LEA R6, P1, R71, R16.reuse, 0x1 ;  /* 0x0000001047067211 */ /* 0x080fe400078208ff */
[----:B------:R-:W-:Y:S01]  /*0e70*/  LEA R12, P0, R79, R16, 0x1 ;  /* 0x000000104f0c7211 */ /* 0x000fe200078008ff */
[----:B------:R1:W5:Y:S01]  /*0e80*/  LDG.E.U16 R69, [R8.64] ;  /* 0x0000000608457981 */ /* 0x000362000c1e1500 */
[-C--:B------:R-:W-:Y:S01]  /*0e90*/  LEA.HI.X.SX32 R7, R71, R14.reuse, 0x1, P1 ;  /* 0x0000000e47077211 */ /* 0x080fe200008f0eff */
[----:B------:R-:W-:Y:S01]  /*0ea0*/  IMAD R71, R19, 0x2, R71 ;  /* 0x0000000213477824 */ /* 0x000fe200078e0247 */
[----:B------:R-:W-:-:S02]  /*0eb0*/  LEA.HI.X.SX32 R13, R79, R14, 0x1, P0 ;  /* 0x0000000e4f0d7211 */ /* 0x000fc400000f0eff */
[-C--:B------:R-:W-:Y:S01]  /*0ec0*/  LEA R10, P1, R73, R16.reuse, 0x1 ;  /* 0x00000010490a7211 */ /* 0x080fe200078208ff */
[----:B------:R1:W5:Y:S01]  /*0ed0*/  LDG.E.U16 R80, [R6.64] ;  /* 0x0000000606507981 */ /* 0x000362000c1e1500 */
[----:B0-----:R-:W-:Y:S02]  /*0ee0*/  LEA R4, P0, R85, R16, 0x1 ;  /* 0x0000001055047211 */ /* 0x001fe400078008ff */
[-C--:B------:R-:W-:Y:S01]  /*0ef0*/  LEA.HI.X.SX32 R11, R73, R14.reuse, 0x1, P1 ;  /* 0x0000000e490b7211 */ /* 0x080fe200008f0eff */
[----:B------:R0:W5:Y:S01]  /*0f00*/  LDG.E.U16 R77, [R12.64] ;  /* 0x000000060c4d7981 */ /* 0x000162000c1e1500 */
[----:B------:R-:W-:Y:S02]  /*0f10*/  LEA.HI.X.SX32 R5, R85, R14, 0x1, P0 ;  /* 0x0000000e55057211 */ /* 0x000fe400000f0eff */
[-C--:B-1----:R-:W-:Y:S01]  /*0f20*/  LEA R2, P1, R71, R16.reuse, 0x1 ;  /* 0x0000001047027211 */ /* 0x082fe200078208ff */
[----:B------:R1:W5:Y:S01]  /*0f30*/  LDG.E.U16 R73, [R10.64] ;  /* 0x000000060a497981 */ /* 0x000362000c1e1500 */
[----:B------:R-:W-:-:S02]  /*0f40*/  LEA R8, P0, R81, R16, 0x1 ;  /* 0x0000001051087211 */ /* 0x000fc400078008ff */
[-C--:B------:R-:W-:Y:S01]  /*0f50*/  LEA.HI.X.SX32 R3, R71, R14.reuse, 0x1, P1 ;  /* 0x0000000e47037211 */ /* 0x080fe200008f0eff */
[----:B------:R1:W5:Y:S01]  /*0f60*/  LDG.E.U16 R72, [R4.64] ;  /* 0x0000000604487981 */ /* 0x000362000c1e1500 */
[----:B------:R-:W-:Y:S01]  /*0f70*/  LEA.HI.X.SX32 R9, R81, R14, 0x1, P0 ;  /* 0x0000000e51097211 */ /* 0x000fe200000f0eff */
[----:B------:R-:W-:Y:S01]  /*0f80*/  IMAD R71, R19, 0x2, R71 ;  /* 0x0000000213477824 */ /* 0x000fe200078e0247 */
[-C--:B------:R-:W-:Y:S01]  /*0f90*/  LEA R6, P1, R75, R16.reuse, 0x1 ;  /* 0x000000104b067211 */ /* 0x080fe200078208ff */
[----:B------:R1:W5:Y:S01]  /*0fa0*/  LDG.E.U16 R79, [R2.64] ;  /* 0x00000006024f7981 */ /* 0x000362000c1e1500 */
[----:B0-----:R-:W-:Y:S02]  /*0fb0*/  LEA R12, P0, R61, R16, 0x1 ;  /* 0x000000103d0c7211 */ /* 0x001fe400078008ff */
[-C--:B------:R-:W-:Y:S01]  /*0fc0*/  LEA.HI.X.SX32 R7, R75, R14.reuse, 0x1, P1 ;  /* 0x0000000e4b077211 */ /* 0x080fe200008f0eff */
[----:B------:R0:W5:Y:S01]  /*0fd0*/  LDG.E.U16 R78, [R8.64] ;  /* 0x00000006084e7981 */ /* 0x000162000c1e1500 */
[----:B------:R-:W-:-:S02]  /*0fe0*/  LEA.HI.X.SX32 R13, R61, R14, 0x1, P0 ;  /* 0x0000000e3d0d7211 */ /* 0x000fc400000f0eff */
[-C--:B-1----:R-:W-:Y:S01]  /*0ff0*/  LEA R10, P1, R71, R16.reuse, 0x1 ;  /* 0x00000010470a7211 */ /* 0x082fe200078208ff */
[----:B------:R1:W5:Y:S01]  /*1000*/  LDG.E.U16 R75, [R6.64] ;  /* 0x00000006064b7981 */ /* 0x000362000c1e1500 */
[----:B------:R-:W-:Y:S02]  /*1010*/  LEA R2, P0, R63, R16, 0x1 ;  /* 0x000000103f027211 */ /* 0x000fe400078008ff */
[-C--:B------:R-:W-:Y:S01]  /*1020*/  LEA.HI.X.SX32 R11, R71, R14.reuse, 0x1, P1 ;  /* 0x0000000e470b7211 */ /* 0x080fe200008f0eff */
[----:B------:R-:W5:Y:S01]  /*1030*/  LDG.E.U16 R12, [R12.64] ;  /* 0x000000060c0c7981 */ /* 0x000f62000c1e1500 */
[----:B------:R-:W-:Y:S02]  /*1040*/  LEA.HI.X.SX32 R3, R63, R14, 0x1, P0 ;  /* 0x0000000e3f037211 */ /* 0x000fe400000f0eff */
[-C--:B------:R-:W-:Y:S01]  /*1050*/  LEA R4, P1, R67, R16.reuse, 0x1 ;  /* 0x0000001043047211 */ /* 0x080fe200078208ff */
[----:B------:R-:W5:Y:S01]  /*1060*/  LDG.E.U16 R10, [R10.64] ;  /* 0x000000060a0a7981 */ /* 0x000f62000c1e1500 */
[----:B-1----:R-:W-:-:S02]  /*1070*/  LEA R6, P0, R83, R16, 0x1 ;  /* 0x0000001053067211 */ /* 0x002fc400078008ff */
[-C--:B------:R-:W-:Y:S01]  /*1080*/  LEA.HI.X.SX32 R5, R67, R14.reuse, 0x1, P1 ;  /* 0x0000000e43057211 */ /* 0x080fe200008f0eff */
[----:B------:R1:W5:Y:S01]  /*1090*/  LDG.E.U16 R2, [R2.64] ;  /* 0x0000000602027981 */ /* 0x000362000c1e1500 */
[----:B------:R-:W-:-:S03]  /*10a0*/  LEA.HI.X.SX32 R7, R83, R14, 0x1, P0 ;  /* 0x0000000e53077211 */ /* 0x000fc600000f0eff */
[----:B------:R-:W5:Y:S04]  /*10b0*/  LDG.E.U16 R4, [R4.64] ;  /* 0x0000000604047981 */ /* 0x000f68000c1e1500 */
[----:B------:R0:W5:Y:S01]  /*10c0*/  LDG.E.U16 R7, [R6.64] ;  /* 0x0000000606077981 */ /* 0x000162000c1e1500 */
[----:B------:R-:W-:-:S05]  /*10d0*/  IMAD R19, R19, 0x2, R71 ;  /* 0x0000000213137824 */ /* 0x000fca00078e0247 */
[----:B------:R-:W-:-:S04]  /*10e0*/  LEA R54, P1, R19, R16, 0x1 ;  /* 0x0000001013367211 */ /* 0x000fc800078208ff */
[----:B------:R-:W-:-:S05]  /*10f0*/  LEA.HI.X.SX32 R55, R19, R14, 0x1, P1 ;  /* 0x0000000e13377211 */ /* 0x000fca00008f0eff */
[----:B------:R-:W5:Y:S01]  /*1100*/  LDG.E.U16 R54, [R54.64] ;  /* 0x0000000636367981 */ /* 0x000f62000c1e1500 */
[----:B0-----:R-:W-:Y:S02]  /*1110*/  SHF.R.S32.HI R9, RZ, 0x8, R119 ;  /* 0x00000008ff097819 */ /* 0x001fe40000011477 */
[----:B------:R-:W-:Y:S02]  /*1120*/  LOP3.LUT R8, R119, 0xff, RZ, 0xc0, !PT ;  /* 0x000000ff77087812 */ /* 0x000fe400078ec0ff */
[----:B------:R-:W-:Y:S02]  /*1130*/  SGXT R9, R9, 0x1 ;  /* 0x000000010909781a */ /* 0x000fe40000000200 */
[----:B------:R-:W-:-:S04]  /*1140*/  SHF.L.U32 R8, R8, 0x1, RZ ;  /* 0x0000000108087819 */ /* 0x000fc800000006ff */
[----:B------:R-:W-:-:S04]  /*1150*/  LOP3.LUT R8, R8, 0x210, R9, 0x78, !PT ;  /* 0x0000021008087812 */ /* 0x000fc800078e7809 */
[C---:B-1----:R-:W-:Y:S01]  /*1160*/  LOP3.LUT R3, R8.reuse, 0x20, RZ, 0x3c, !PT ;  /* 0x0000002008037812 */ /* 0x042fe200078e3cff */
[----:B--2---:R-:W-:Y:S01]  /*1170*/  STS.U16 [R8], R15 ;  /* 0x0000000f08007388 */ /* 0x004fe20000000400 */
[----:B------:R-:W-:-:S03]  /*1180*/  LOP3.LUT R6, R8, 0x40, RZ, 0x3c, !PT ;  /* 0x0000004008067812 */ /* 0x000fc600078e3cff */
[----:B------:R-:W-:Y:S01]  /*1190*/  STS.U16 [R8+0x1000], R21 ;  /* 0x0010001508007388 */ /* 0x000fe20000000400 */
[----:B------:R-:W-:-:S03]  /*11a0*/  IMAD.SHL.U32 R0, R0, 0x100, RZ ;  /* 0x0000010000007824 */ /* 0x000fc600078e00ff */
[----:B------:R-:W-:Y:S04]  /*11b0*/  STS.U16 [R8+0x2000], R25 ;  /* 0x0020001908007388 */ /* 0x000fe80000000400 */
[----:B------:R-:W-:Y:S04]  /*11c0*/  STS.U16 [R8+0x3000], R29 ;  /* 0x0030001d08007388 */ /* 0x000fe80000000400 */
[----:B------:R-:W-:Y:S04]  /*11d0*/  STS.U16 [R8+0x4000], R33 ;  /* 0x0040002108007388 */ /* 0x000fe80000000400 */
[----:B---3--:R-:W-:Y:S01]  /*11e0*/  STS.U16 [R8+0x5000], R37 ;  /* 0x0050002508007388 */ /* 0x008fe20000000400 */
[----:B------:R-:W-:-:S04]  /*11f0*/  IADD3 R120, R0, 0x100, RZ ;  /* 0x0000010000787810 */ /* 0x000fc80007ffe0ff */
[----:B------:R-:W-:Y:S02]  /*1200*/  ISETP.GE.AND P0, PT, R120, 0x1, PT ;  /* 0x000000017800780c */ /* 0x000fe40003f06270 */
[C---:B------:R-:W-:Y:S01]  /*1210*/  LOP3.LUT R122, R119.reuse, 0x3, RZ, 0xc0, !PT ;  /* 0x00000003777a7812 */ /* 0x040fe200078ec0ff */
[----:B----4-:R-:W-:Y:S01]  /*1220*/  STS.U16 [R8+0x6000], R41 ;  /* 0x0060002908007388 */ /* 0x010fe20000000400 */
[----:B------:R-:W-:Y:S01]  /*1230*/  IMAD.MOV.U32 R98, RZ, RZ, 0x3f800000 ;  /* 0x3f800000ff627424 */ /* 0x000fe200078e00ff */
[----:B------:R-:W-:Y:S01]  /*1240*/  CS2R R82, SRZ ;  /* 0x0000000000527805 */ /* 0x000fe2000001ff00 */
[----:B------:R-:W-:Y:S01]  /*1250*/  IMAD.MOV.U32 R97, RZ, RZ, 0x3f800000 ;  /* 0x3f800000ff617424 */ /* 0x000fe200078e00ff */
[C---:B------:R-:W-:Y:S01]  /*1260*/  LOP3.LUT R86, R119.reuse, 0x1ff, RZ, 0xc0, !PT ;  /* 0x000001ff77567812 */ /* 0x040fe200078ec0ff */
[C---:B------:R-:W-:Y:S01]  /*1270*/  IMAD.SHL.U32 R124, R119.reuse, 0x2, RZ ;  /* 0x00000002777c7824 */ /* 0x040fe200078e00ff */
[C---:B------:R-:W-:Y:S01]  /*1280*/  LOP3.LUT R87, R119.reuse, 0x1e0, RZ, 0xc0, !PT ;  /* 0x000001e077577812 */ /* 0x040fe200078ec0ff */
[----:B------:R-:W-:Y:S01]  /*1290*/  IMAD.SHL.U32 R123, R122, 0x20, RZ ;  /* 0x000000207a7b7824 */ /* 0x000fe200078e00ff */
[----:B------:R-:W-:Y:S01]  /*12a0*/  LOP3.LUT R125, R119, 0x1c, RZ, 0xc0, !PT ;  /* 0x0000001c777d7812 */ /* 0x000fe200078ec0ff */
[----:B-----5:R-:W-:Y:S04]  /*12b0*/  STS.U16 [R8+0x7000], R45 ;  /* 0x0070002d08007388 */ /* 0x020fe80000000400 */
[----:B------:R-:W-:Y:S04]  /*12c0*/  STS.U16 [R8+0x8000], R49 ;  /* 0x0080003108007388 */ /* 0x000fe80000000400 */
        /* <DEDUP_REMOVED lines=22> */
[----:B------:R0:W-:Y:S04]  /*1430*/  STS.U16 [R3+0xf400], R79 ;  /* 0x00f4004f03007388 */ /* 0x0001e80000000400 */
[----:B------:R-:W-:Y:S01]  /*1440*/  STS.U16 [R6+0x800], R18 ;  /* 0x0008001206007388 */ /* 0x000fe20000000400 */
[----:B0-----:R-:W-:-:S03]  /*1450*/  LOP3.LUT R3, R8, 0x60, RZ, 0x3c, !PT ;  /* 0x0000006008037812 */ /* 0x001fc600078e3cff */
        /* <DEDUP_REMOVED lines=15> */
[----:B------:R-:W-:Y:S04]  /*1550*/  STS.U16 [R3+0xbc00], R12 ;  /* 0x00bc000c03007388 */ /* 0x000fe80000000400 */
[----:B------:R-:W-:Y:S04]  /*1560*/  STS.U16 [R3+0xcc00], R2 ;  /* 0x00cc000203007388 */ /* 0x000fe80000000400 */
[----:B------:R-:W-:Y:S04]  /*1570*/  STS.U16 [R3+0xdc00], R4 ;  /* 0x00dc000403007388 */ /* 0x000fe80000000400 */
[----:B------:R-:W-:Y:S01]  /*1580*/  STS.U16 [R3+0xec00], R7 ;  /* 0x00ec000703007388 */ /* 0x000fe20000000400 */
[----:B0-----:R-:W-:Y:S01]  /*1590*/  IMAD.MOV.U32 R6, RZ, RZ, -0x800000 ;  /* 0xff800000ff067424 */ /* 0x001fe200078e00ff */
[----:B------:R-:W-:Y:S01]  /*15a0*/  MOV R8, 0xff800000 ;  /* 0xff80000000087802 */ /* 0x000fe20000000f00 */
[----:B------:R-:W-:Y:S01]  /*15b0*/  CS2R R16, SRZ ;  /* 0x0000000000107805 */ /* 0x000fe2000001ff00 */
[----:B------:R0:W-:Y:S01]  /*15c0*/  STS.U16 [R3+0xc00], R20 ;  /* 0x000c001403007388 */ /* 0x0001e20000000400 */
[----:B------:R-:W-:Y:S01]  /*15d0*/  CS2R R18, SRZ ;  /* 0x0000000000127805 */ /* 0x000fe2000001ff00 */
[----:B------:R-:W-:Y:S01]  /*15e0*/  CS2R R22, SRZ ;  /* 0x0000000000167805 */ /* 0x000fe2000001ff00 */
[----:B------:R-:W-:Y:S01]  /*15f0*/  CS2R R80, SRZ ;  /* 0x0000000000507805 */ /* 0x000fe2000001ff00 */
[----:B------:R1:W-:Y:S01]  /*1600*/  STS.U16 [R3+0x1c00], R24 ;  /* 0x001c001803007388 */ /* 0x0003e20000000400 */
[----:B------:R-:W-:Y:S01]  /*1610*/  CS2R R26, SRZ ;  /* 0x00000000001a7805 */ /* 0x000fe2000001ff00 */
[----:B------:R-:W-:Y:S01]  /*1620*/  CS2R R30, SRZ ;  /* 0x00000000001e7805 */ /* 0x000fe2000001ff00 */
[----:B------:R-:W-:Y:S01]  /*1630*/  CS2R R34, SRZ ;  /* 0x0000000000227805 */ /* 0x000fe2000001ff00 */
[----:B------:R2:W-:Y:S01]  /*1640*/  STS.U16 [R3+0x2c00], R28 ;  /* 0x002c001c03007388 */ /* 0x0005e20000000400 */
[----:B------:R-:W-:Y:S01]  /*1650*/  CS2R R38, SRZ ;  /* 0x0000000000267805 */ /* 0x000fe2000001ff00 */
[----:B0-----:R-:W-:Y:S01]  /*1660*/  CS2R R20, SRZ ;  /* 0x0000000000147805 */ /* 0x001fe2000001ff00 */
[----:B------:R-:W-:Y:S01]  /*1670*/  CS2R R42, SRZ ;  /* 0x00000000002a7805 */ /* 0x000fe2000001ff00 */
[----:B------:R0:W-:Y:S01]  /*1680*/  STS.U16 [R3+0x3c00], R32 ;  /* 0x003c002003007388 */ /* 0x0001e20000000400 */
[----:B------:R-:W-:Y:S01]  /*1690*/  CS2R R46, SRZ ;  /* 0x00000000002e7805 */ /* 0x000fe2000001ff00 */
[----:B-1----:R-:W-:Y:S01]  /*16a0*/  CS2R R24, SRZ ;  /* 0x0000000000187805 */ /* 0x002fe2000001ff00 */
[----:B------:R-:W-:Y:S01]  /*16b0*/  CS2R R50, SRZ ;  /* 0x0000000000327805 */ /* 0x000fe2000001ff00 */
[----:B------:R1:W-:Y:S01]  /*16c0*/  STS.U16 [R3+0x4c00], R36 ;  /* 0x004c002403007388 */ /* 0x0003e20000000400 */
[----:B------:R-:W-:Y:S01]  /*16d0*/  CS2R R56, SRZ ;  /* 0x0000000000387805 */ /* 0x000fe2000001ff00 */
[----:B--2---:R-:W-:Y:S01]  /*16e0*/  CS2R R28, SRZ ;  /* 0x00000000001c7805 */ /* 0x004fe2000001ff00 */
        /* <DEDUP_REMOVED lines=14> */
[----:B0-----:R-:W-:-:S03]  /*17d0*/  CS2R R44, SRZ ;  /* 0x00000000002c7805 */ /* 0x001fc6000001ff00 */
[----:B------:R0:W-:Y:S01]  /*17e0*/  STS.U16 [R3+0x9c00], R58 ;  /* 0x009c003a03007388 */ /* 0x0001e20000000400 */
[----:B-1----:R-:W-:-:S03]  /*17f0*/  CS2R R48, SRZ ;  /* 0x0000000000307805 */ /* 0x002fc6000001ff00 */
[----:B------:R1:W-:Y:S01]  /*1800*/  STS.U16 [R3+0xac00], R64 ;  /* 0x00ac004003007388 */ /* 0x0003e20000000400 */
[----:B--2---:R-:W-:-:S03]  /*1810*/  CS2R R52, SRZ ;  /* 0x0000000000347805 */ /* 0x004fc6000001ff00 */
[----:B------:R2:W-:Y:S01]  /*1820*/  STS.U16 [R3+0xfc00], R54 ;  /* 0x00fc003603007388 */ /* 0x0005e20000000400 */
[----:B0-----:R-:W-:Y:S01]  /*1830*/  CS2R R58, SRZ ;  /* 0x00000000003a7805 */ /* 0x001fe2000001ff00 */
[----:B-1----:R-:W-:Y:S01]  /*1840*/  CS2R R64, SRZ ;  /* 0x0000000000407805 */ /* 0x002fe2000001ff00 */
[----:B--2---:R-:W-:Y:S01]  /*1850*/  CS2R R54, SRZ ;  /* 0x0000000000367805 */ /* 0x004fe2000001ff00 */
[----:B------:R-:W-:Y:S05]  /*1860*/  @!P0 BRA `(.L_x_0) ;  /* 0x0000188000008947 */ /* 0x000fea0003800000 */
[----:B------:R-:W-:Y:S01]  /*1870*/  SHF.R.U32.HI R4, RZ, 0x1, R87 ;  /* 0x00000001ff047819 */ /* 0x000fe20000011657 */
[----:B------:R-:W-:Y:S01]  /*1880*/  IMAD.MOV.U32 R14, RZ, RZ, c[0x0][0x1b8] ;  /* 0x00006e00ff0e7624 */ /* 0x000fe200078e00ff */
[----:B------:R-:W-:Y:S01]  /*1890*/  LOP3.LUT R2, R119, 0x180, RZ, 0xc0, !PT ;  /* 0x0000018077027812 */ /* 0x000fe200078ec0ff */
[----:B------:R-:W-:Y:S01]  /*18a0*/  IMAD.MOV.U32 R15, RZ, RZ, c[0x0][0x1a4] ;  /* 0x00006900ff0f7624 */ /* 0x000fe200078e00ff */
[----:B------:R-:W-:Y:S01]  /*18b0*/  LEA.HI R3, R125, R4, RZ, 0x1e ;  /* 0x000000047d037211 */ /* 0x000fe200078ff0ff */
[----:B------:R-:W-:Y:S01]  /*18c0*/  IMAD.MOV.U32 R98, RZ, RZ, 0x3f800000 ;  /* 0x3f800000ff627424 */ /* 0x000fe200078e00ff */
[C---:B------:R-:W-:Y:S01]  /*18d0*/  LOP3.LUT R6, R119.reuse, 0x7, RZ, 0xc0, !PT ;  /* 0x0000000777067812 */ /* 0x040fe200078ec0ff */
[----:B------:R-:W-:Y:S01]  /*18e0*/  CS2R R16, SRZ ;  /* 0x0000000000107805 */ /* 0x000fe2000001ff00 */
[----:B------:R-:W-:Y:S01]  /*18f0*/  SHF.R.U32.HI R5, RZ, 0x3, R2 ;  /* 0x00000003ff057819 */ /* 0x000fe20000011602 */
[----:B------:R-:W-:Y:S01]  /*1900*/  IMAD.IADD R3, R0, 0x1, R3 ;  /* 0x0000000100037824 */ /* 0x000fe200078e0203 */
[----:B------:R-:W-:Y:S01]  /*1910*/  SHF.L.U32 R96, R86, 0x1, RZ ;  /* 0x0000000156607819 */ /* 0x000fe200000006ff */
[----:B------:R-:W-:Y:S01]  /*1920*/  IMAD R7, R6, 0x210, RZ ;  /* 0x0000021006077824 */ /* 0x000fe200078e02ff */
[----:B------:R-:W-:Y:S01]  /*1930*/  LOP3.LUT R0, R124, 0x10, RZ, 0xc0, !PT ;  /* 0x000000107c007812 */ /* 0x000fe200078ec0ff */
[----:B------:R-:W-:Y:S01]  /*1940*/  CS2R R18, SRZ ;  /* 0x0000000000127805 */ /* 0x000fe2000001ff00 */
[C---:B------:R-:W-:Y:S01]  /*1950*/  LOP3.LUT R2, R119.reuse, 0x7f, RZ, 0xc0, !PT ;  /* 0x0000007f77027812 */ /* 0x040fe200078ec0ff */
[----:B------:R-:W-:Y:S01]  /*1960*/  CS2R R20, SRZ ;  /* 0x0000000000147805 */ /* 0x000fe2000001ff00 */
[C---:B------:R-:W-:Y:S01]  /*1970*/  LOP3.LUT R4, R119.reuse, 0xf, RZ, 0xc0, !PT ;  /* 0x0000000f77047812 */ /* 0x040fe200078ec0ff */
[----:B------:R-:W-:Y:S01]  /*1980*/  CS2R R22, SRZ ;  /* 0x0000000000167805 */ /* 0x000fe2000001ff00 */
[----:B------:R-:W-:Y:S01]  /*1990*/  LOP3.LUT R96, R96, R5, RZ, 0x3c, !PT ;  /* 0x0000000560607212 */ /* 0x000fe200078e3cff */
[----:B------:R-:W-:Y:S01]  /*19a0*/  IMAD R5, R2, c[0x0][0x1a8], RZ ;  /* 0x00006a0002057a24 */ /* 0x000fe200078e02ff */
[--C-:B------:R-:W-:Y:S01]  /*19b0*/  LOP3.LUT R8, R0, 0x1e0, R119.reuse, 0xf8, !PT ;  /* 0x000001e000087812 */ /* 0x100fe200078ef877 */
[----:B------:R-:W-:Y:S01]  /*19c0*/  IMAD R0, R84, c[0x0][0x1a0], RZ ;  /* 0x0000680054007a24 */ /* 0x000fe200078e02ff */
[----:B------:R-:W-:Y:S01]  /*19d0*/  LOP3.LUT R10, R119, 0x10, RZ, 0xc0, !PT ;  /* 0x00000010770a7812 */ /* 0x000fe200078ec0ff */
[----:B------:R-:W-:Y:S01]  /*19e0*/  IMAD R9, R4, c[0x0][0x1b4], RZ ;  /* 0x00006d0004097a24 */ /* 0x000fe200078e02ff */
[----:B------:R-:W-:Y:S01]  /*19f0*/  LOP3.LUT R12, R7, R8, RZ, 0x3c, !PT ;  /* 0x00000008070c7212 */ /* 0x000fe200078e3cff */
[----:B------:R-:W-:Y:S01]  /*1a00*/  IMAD R2, R84, c[0x0][0x1b0], RZ ;  /* 0x00006c0054027a24 */ /* 0x000fe200078e02ff */
[----:B------:R-:W-:Y:S01]  /*1a10*/  MOV R97, 0x3f800000 ;  /* 0x3f80000000617802 */ /* 0x000fe20000000f00 */
[----:B------:R-:W-:Y:S01]  /*1a20*/  IMAD.SHL.U32 R4, R0, 0x2, RZ ;  /* 0x0000000200047824 */ /* 0x000fe200078e00ff */
[----:B------:R-:W-:Y:S01]  /*1a30*/  CS2R R80, SRZ ;  /* 0x0000000000507805 */ /* 0x000fe2000001ff00 */
[----:B------:R-:W-:Y:S01]  /*1a40*/  IMAD.SHL.U32 R7, R5, 0x2, RZ ;  /* 0x0000000205077824 */ /* 0x000fe200078e00ff */
[----:B------:R-:W-:Y:S01]  /*1a50*/  SHF.L.U32 R8, R2, 0x1, RZ ;  /* 0x0000000102087819 */ /* 0x000fe200000006ff */
[----:B------:R-:W-:Y:S01]  /*1a60*/  IMAD.SHL.U32 R11, R9, 0x2, RZ ;  /* 0x00000002090b7824 */ /* 0x000fe200078e00ff */
[----:B------:R-:W-:Y:S01]  /*1a70*/  CS2R R82, SRZ ;  /* 0x0000000000527805 */ /* 0x000fe2000001ff00 */
[----:B------:R-:W-:Y:S01]  /*1a80*/  IMAD.HI R0, R0, 0x2, RZ ;  /* 0x0000000200007827 */ /* 0x000fe200078e02ff */
[----:B------:R-:W-:Y:S01]  /*1a90*/  IADD3 R109, P0, P1, R7, c[0x0][0x168], R4 ;  /* 0x00005a00076d7a10 */ /* 0x000fe2000791e004 */
[----:B------:R-:W-:Y:S01]  /*1aa0*/  CS2R R24, SRZ ;  /* 0x0000000000187805 */ /* 0x000fe2000001ff00 */
[----:B------:R-:W-:Y:S01]  /*1ab0*/  SHF.R.S32.HI R4, RZ, 0x2, R119 ;  /* 0x00000002ff047819 */ /* 0x000fe20000011477 */
[----:B------:R-:W-:Y:S01]  /*1ac0*/  IMAD.SHL.U32 R7, R10, 0x100, RZ ;  /* 0x000001000a077824 */ /* 0x000fe200078e00ff */
[----:B------:R-:W-:Y:S01]  /*1ad0*/  IADD3 R100, P2, P3, R11, c[0x0][0x170], R8 ;  /* 0x00005c000b647a10 */ /* 0x000fe20007b5e008 */
[----:B------:R-:W-:Y:S01]  /*1ae0*/  IMAD.HI R5, R5, 0x2, RZ ;  /* 0x0000000205057827 */ /* 0x000fe200078e02ff */
[----:B------:R-:W-:Y:S01]  /*1af0*/  SGXT R8, R4, 0x1 ;  /* 0x000000010408781a */ /* 0x000fe20000000200 */
[----:B------:R-:W-:Y:S01]  /*1b00*/  CS2R R26, SRZ ;  /* 0x00000000001a7805 */ /* 0x000fe2000001ff00 */
[----:B------:R-:W-:Y:S01]  /*1b10*/  CS2R R28, SRZ ;  /* 0x00000000001c7805 */ /* 0x000fe2000001ff00 */
[----:B------:R-:W-:Y:S01]  /*1b20*/  IMAD R10, R10, -0xf0, R7 ;  /* 0xffffff100a0a7824 */ /* 0x000fe200078e0207 */
[----:B------:R-:W-:Y:S01]  /*1b30*/  IADD3.X R13, R5, c[0x0][0x16c], R0, P0, P1 ;  /* 0x00005b00050d7a10 */ /* 0x000fe200007e2400 */
[----:B------:R-:W-:Y:S01]  /*1b40*/  IMAD.IADD R4, R7, 0x1, R12 ;  /* 0x0000000107047824 */ /* 0x000fe200078e020c */
[----:B------:R-:W-:Y:S01]  /*1b50*/  LOP3.LUT R7, R123, 0x90, R8, 0xf8, !PT ;  /* 0x000000907b077812 */ /* 0x000fe200078ef808 */
[----:B------:R-:W-:Y:S01]  /*1b60*/  IMAD.HI R2, R2, 0x2, RZ ;  /* 0x0000000202027827 */ /* 0x000fe200078e02ff */
[--C-:B------:R-:W-:Y:S01]  /*1b70*/  SHF.R.U32.HI R0, RZ, 0x4, R119.reuse ;  /* 0x00000004ff007819 */ /* 0x100fe20000011677 */
[----:B------:R-:W-:Y:S01]  /*1b80*/  CS2R R30, SRZ ;  /* 0x00000000001e7805 */ /* 0x000fe2000001ff00 */
[----:B------:R-:W-:Y:S01]  /*1b90*/  SHF.R.U32.HI R8, RZ, 0x7, R119 ;  /* 0x00000007ff087819 */ /* 0x000fe20000011677 */
[----:B------:R-:W-:Y:S01]  /*1ba0*/  IMAD.HI R9, R9, 0x2, RZ ;  /* 0x0000000209097827 */ /* 0x000fe200078e02ff */
[----:B------:R-:W-:Y:S01]  /*1bb0*/  SGXT.U32 R0, R0, 0x5 ;  /* 0x000000050000781a */ /* 0x000fe20000000000 */
[----:B------:R-:W-:Y:S01]  /*1bc0*/  CS2R R32, SRZ ;  /* 0x0000000000207805 */ /* 0x000fe2000001ff00 */
[----:B------:R-:W-:Y:S01]  /*1bd0*/  SGXT.U32 R8, R8, 0x2 ;  /* 0x000000020808781a */ /* 0x000fe20000000000 */
[----:B------:R-:W-:Y:S01]  /*1be0*/  CS2R R34, SRZ ;  /* 0x0000000000227805 */ /* 0x000fe2000001ff00 */
[----:B------:R-:W-:Y:S01]  /*1bf0*/  LOP3.LUT R5, R7, 0x10, R124, 0x78, !PT ;  /* 0x0000001007057812 */ /* 0x000fe200078e787c */
[----:B------:R-:W-:Y:S01]  /*1c00*/  CS2R R36, SRZ ;  /* 0x0000000000247805 */ /* 0x000fe2000001ff00 */
[----:B------:R-:W-:Y:S01]  /*1c10*/  LEA.HI R7, R119, 0x60, RZ, 0x1c ;  /* 0x0000006077077811 */ /* 0x000fe200078fe0ff */
[----:B------:R-:W-:Y:S01]  /*1c20*/  IMAD R8, R8, c[0x0][0x1a4], RZ ;  /* 0x0000690008087a24 */ /* 0x000fe200078e02ff */
[----:B------:R-:W-:Y:S01]  /*1c30*/  IADD3.X R12, R9, c[0x0][0x174], R2, P2, P3 ;  /* 0x00005d00090c7a10 */ /* 0x000fe200017e6402 */
[----:B------:R-:W-:Y:S01]  /*1c40*/  IMAD R9, R0, c[0x0][0x1b8], RZ ;  /* 0x00006e0000097a24 */ /* 0x000fe200078e02ff */
[----:B------:R-:W-:Y:S01]  /*1c50*/  LEA.HI R2, R119, 0x20, RZ, 0x1c ;  /* 0x0000002077027811 */ /* 0x000fe200078fe0ff */
[----:B------:R-:W-:Y:S01]  /*1c60*/  IMAD R11, R7, c[0x0][0x1b8], RZ ;  /* 0x00006e00070b7a24 */ /* 0x000fe200078e02ff */
[----:B------:R-:W-:Y:S01]  /*1c70*/  LEA R0, R15, R8, 0x2 ;  /* 0x000000080f007211 */ /* 0x000fe200078e10ff */
[----:B------:R-:W-:Y:S01]  /*1c80*/  IMAD R7, R14, 0x40, R9 ;  /* 0x000000400e077824 */ /* 0x000fe200078e0209 */
[----:B------:R-:W-:Y:S01]  /*1c90*/  LEA R106, P0, R9, R100, 0x1 ;  /* 0x00000064096a7211 */ /* 0x000fe200078008ff */
[----:B------:R-:W-:Y:S01]  /*1ca0*/  CS2R R38, SRZ ;  /* 0x0000000000267805 */ /* 0x000fe2000001ff00 */
[----:B------:R-:W-:Y:S01]  /*1cb0*/  IADD3 R5, R5, R10, RZ ;  /* 0x0000000a05057210 */ /* 0x000fe20007ffe0ff */
[----:B------:R-:W-:Y:S01]  /*1cc0*/  IMAD R10, R2, c[0x0][0x1b8], RZ ;  /* 0x00006e00020a7a24 */ /* 0x000fe200078e02ff */
[----:B------:R-:W-:Y:S01]  /*1cd0*/  LEA R102, P2, R7, R100, 0x1 ;  /* 0x0000006407667211 */ /* 0x000fe200078408ff */
[----:B------:R-:W-:Y:S01]  /*1ce0*/  IMAD R2, R15, 0x4, R0 ;  /* 0x000000040f027824 */ /* 0x000fe200078e0200 */
[----:B------:R-:W-:Y:S01]  /*1cf0*/  LEA.HI.X.SX32 R107, R9, R12, 0x1, P0 ;  /* 0x0000000c096b7211 */ /* 0x000fe200000f0eff */
[----:B------:R-:W-:Y:S01]  /*1d00*/  IMAD R9, R6, 0x110, RZ ;  /* 0x0000011006097824 */ /* 0x000fe200078e02ff */
[----:B------:R-:W-:Y:S01]  /*1d10*/  LEA R114, P0, R8, R109, 0x1 ;  /* 0x0000006d08727211 */ /* 0x000fe200078008ff */
[----:B------:R-:W-:Y:S01]  /*1d20*/  CS2R R40, SRZ ;  /* 0x0000000000287805 */ /* 0x000fe2000001ff00 */
[----:B------:R-:W-:Y:S01]  /*1d30*/  LEA R104, P1, R10, R100, 0x1 ;  /* 0x000000640a687211 */ /* 0x000fe200078208ff */
[----:B------:R-:W-:Y:S01]  /*1d40*/  CS2R R42, SRZ ;  /* 0x00000000002a7805 */ /* 0x000fe2000001ff00 */
[----:B------:R-:W-:Y:S01]  /*1d50*/  LEA.HI.X.SX32 R103, R7, R12, 0x1, P2 ;  /* 0x0000000c07677211 */ /* 0x000fe200010f0eff */
[----:B------:R-:W-:Y:S01]  /*1d60*/  IMAD R7, R15, 0x4, R2 ;  /* 0x000000040f077824 */ /* 0x000fe200078e0202 */
[C---:B------:R-:W-:Y:S01]  /*1d70*/  LEA R100, P3, R11.reuse, R100, 0x1 ;  /* 0x000000640b647211 */ /* 0x040fe200078608ff */
[----:B------:R-:W-:Y:S01]  /*1d80*/  CS2R R44, SRZ ;  /* 0x00000000002c7805 */ /* 0x000fe2000001ff00 */
[----:B------:R-:W-:Y:S01]  /*1d90*/  LEA.HI.X.SX32 R115, R8, R13, 0x1, P0 ;  /* 0x0000000d08737211 */ /* 0x000fe200000f0eff */
[----:B------:R-:W-:Y:S01]  /*1da0*/  CS2R R46, SRZ ;  /* 0x00000000002e7805 */ /* 0x000fe2000001ff00 */
[----:B------:R-:W-:Y:S01]  /*1db0*/  SHF.R.S32.HI R8, RZ, 0x6, R119 ;  /* 0x00000006ff087819 */ /* 0x000fe20000011477 */
[----:B------:R-:W-:Y:S01]  /*1dc0*/  CS2R R48, SRZ ;  /* 0x0000000000307805 */ /* 0x000fe2000001ff00 */
[-C--:B------:R-:W-:Y:S01]  /*1dd0*/  LEA.HI.X.SX32 R105, R10, R12.reuse, 0x1, P1 ;  /* 0x0000000c0a697211 */ /* 0x080fe200008f0eff */
[----:B------:R-:W-:Y:S01]  /*1de0*/  CS2R R50, SRZ ;  /* 0x0000000000327805 */ /* 0x000fe2000001ff00 */
[----:B------:R-:W-:Y:S01]  /*1df0*/  LEA.HI.X.SX32 R101, R11, R12, 0x1, P3 ;  /* 0x0000000c0b657211 */ /* 0x000fe200018f0eff */
[----:B------:R-:W-:Y:S01]  /*1e00*/  CS2R R52, SRZ ;  /* 0x0000000000347805 */ /* 0x000fe2000001ff00 */
[-C--:B------:R-:W-:Y:S01]  /*1e10*/  LEA R112, P1, R0, R109.reuse, 0x1 ;  /* 0x0000006d00707211 */ /* 0x080fe200078208ff */
[----:B------:R-:W-:Y:S01]  /*1e20*/  CS2R R54, SRZ ;  /* 0x0000000000367805 */ /* 0x000fe2000001ff00 */
[-C--:B------:R-:W-:Y:S01]  /*1e30*/  LEA R110, P2, R2, R109.reuse, 0x1 ;  /* 0x0000006d026e7211 */ /* 0x080fe200078408ff */
[----:B------:R-:W-:Y:S01]  /*1e40*/  CS2R R56, SRZ ;  /* 0x0000000000387805 */ /* 0x000fe2000001ff00 */
[C---:B------:R-:W-:Y:S01]  /*1e50*/  LEA R108, P3, R7.reuse, R109, 0x1 ;  /* 0x0000006d076c7211 */ /* 0x040fe200078608ff */
[----:B------:R-:W-:Y:S01]  /*1e60*/  CS2R R58, SRZ ;  /* 0x00000000003a7805 */ /* 0x000fe2000001ff00 */
[----:B------:R-:W-:Y:S01]  /*1e70*/  SGXT R8, R8, 0x1 ;  /* 0x000000010808781a */ /* 0x000fe20000000200 */
[----:B------:R-:W-:Y:S01]  /*1e80*/  CS2R R60, SRZ ;  /* 0x00000000003c7805 */ /* 0x000fe2000001ff00 */
[-C--:B------:R-:W-:Y:S01]  /*1e90*/  LEA.HI.X.SX32 R113, R0, R13.reuse, 0x1, P1 ;  /* 0x0000000d00717211 */ /* 0x080fe200008f0eff */
[----:B------:R-:W-:Y:S01]  /*1ea0*/  IMAD.MOV.U32 R0, RZ, RZ, RZ ;  /* 0x000000ffff007224 */ /* 0x000fe200078e00ff */
[-C--:B------:R-:W-:Y:S01]  /*1eb0*/  LEA.HI.X.SX32 R111, R2, R13.reuse, 0x1, P2 ;  /* 0x0000000d026f7211 */ /* 0x080fe200010f0eff */
[----:B------:R-:W-:Y:S01]  /*1ec0*/  IMAD.MOV.U32 R2, RZ, RZ, -0x800000 ;  /* 0xff800000ff027424 */ /* 0x000fe200078e00ff */
[----:B------:R-:W-:Y:S01]  /*1ed0*/  LEA.HI.X.SX32 R109, R7, R13, 0x1, P3 ;  /* 0x0000000d076d7211 */ /* 0x000fe200018f0eff */
[----:B------:R-:W-:Y:S01]  /*1ee0*/  IMAD.MOV.U32 R7, RZ, RZ, RZ ;  /* 0x000000ffff077224 */ /* 0x000fe200078e00ff */
[----:B------:R-:W-:Y:S01]  /*1ef0*/  LOP3.LUT R13, R8, 0x90, RZ, 0xc0, !PT ;  /* 0x00000090080d7812 */ /* 0x000fe200078ec0ff */
[----:B------:R-:W-:Y:S01]  /*1f00*/  CS2R R62, SRZ ;  /* 0x00000000003e7805 */ /* 0x000fe2000001ff00 */
[--C-:B------:R-:W-:Y:S01]  /*1f10*/  LOP3.LUT R9, R9, 0x30, R124.reuse, 0x78, !PT ;  /* 0x0000003009097812 */ /* 0x100fe200078e787c */
[----:B------:R-:W-:Y:S01]  /*1f20*/  CS2R R68, SRZ ;  /* 0x0000000000447805 */ /* 0x000fe2000001ff00 */
[----:B------:R-:W-:Y:S01]  /*1f30*/  MOV R11, 0xff800000 ;  /* 0xff800000000b7802 */ /* 0x000fe20000000f00 */
[----:B------:R-:W-:Y:S01]  /*1f40*/  CS2R R70, SRZ ;  /* 0x0000000000467805 */ /* 0x000fe2000001ff00 */
[----:B------:R-:W-:Y:S01]  /*1f50*/  CS2R R64, SRZ ;  /* 0x0000000000407805 */ /* 0x000fe2000001ff00 */
[----:B------:R-:W-:Y:S01]  /*1f60*/  CS2R R66, SRZ ;  /* 0x0000000000427805 */ /* 0x000fe2000001ff00 */
[----:B------:R-:W-:Y:S01]  /*1f70*/  CS2R R72, SRZ ;  /* 0x0000000000487805 */ /* 0x000fe2000001ff00 */
[----:B------:R-:W-:Y:S01]  /*1f80*/  CS2R R74, SRZ ;  /* 0x00000000004a7805 */ /* 0x000fe2000001ff00 */
[----:B------:R-:W-:Y:S01]  /*1f90*/  LOP3.LUT R10, R13, 0x37e, R124, 0x78, !PT ;  /* 0x0000037e0d0a7812 */ /* 0x000fe200078e787c */
[----:B------:R-:W-:Y:S01]  /*1fa0*/  UMOV UR4, URZ ;  /* 0x0000003f00047c82 */ /* 0x000fe20008000000 */
[----:B------:R-:W-:Y:S01]  /*1fb0*/  IADD3 R117, R3, 0x8, RZ ;  /* 0x0000000803757810 */ /* 0x000fe20007ffe0ff */
[----:B------:R-:W-:Y:S01]  /*1fc0*/  UMOV UR5, URZ ;  /* 0x0000003f00057c82 */ /* 0x000fe20008000000 */
[----:B------:R-:W-:-:S02]  /*1fd0*/  LOP3.LUT R118, R96, 0x40, RZ, 0x3c, !PT ;  /* 0x0000004060767812 */ /* 0x000fc400078e3cff */
[----:B------:R-:W-:Y:S02]  /*1fe0*/  LOP3.LUT R99, R9, 0x40, RZ, 0x3c, !PT ;  /* 0x0000004009637812 */ /* 0x000fe400078e3cff */
.L_x_1:
[----:B------:R-:W-:-:S04]  /*1ff0*/  IMAD.WIDE R12, R7, 0x2, R114 ;  /* 0x00000002070c7825 */ /* 0x000fc800078e0272 */
[C---:B------:R-:W-:Y:S01]  /*2000*/  IMAD.WIDE R14, R7.reuse, 0x2, R110 ;  /* 0x00000002070e7825 */ /* 0x040fe200078e026e */
[----:B------:R-:W2:Y:S03]  /*2010*/  LDG.E.U16 R89, [R12.64] ;  /* 0x000000060c597981 */ /* 0x000ea6000c1e1500 */
[C---:B------:R-:W-:Y:S01]  /*2020*/  IMAD.WIDE R76, R7.reuse, 0x2, R112 ;  /* 0x00000002074c7825 */ /* 0x040fe200078e0270 */
[----:B------:R-:W3:Y:S03]  /*2030*/  LDG.E.U16 R6, [R14.64] ;  /* 0x000000060e067981 */ /* 0x000ee6000c1e1500 */
[----:B------:R-:W-:Y:S01]  /*2040*/  IMAD.WIDE R78, R7, 0x2, R108 ;  /* 0x00000002074e7825 */ /* 0x000fe200078e026c */
[----:B------:R-:W4:Y:S04]  /*2050*/  LDG.E.U16 R91, [R76.64] ;  /* 0x000000064c5b7981 */ /* 0x000f28000c1e1500 */
[----:B------:R-:W5:Y:S04]  /*2060*/  LDG.E.U16 R8, [R78.64] ;  /* 0x000000064e087981 */ /* 0x000f68000c1e1500 */
[----:B------:R-:W-:Y:S06]  /*2070*/  BAR.SYNC.DEFER_BLOCKING 0x0 ;  /* 0x0000000000007b1d */ /* 0x000fec0000010000 */
[----:B--2---:R-:W-:Y:S04]  /*2080*/  STS.U16 [R96+0x10000], R89 ;  /* 0x0100005960007388 */ /* 0x004fe80000000400 */
[----:B---3--:R-:W-:Y:S04]  /*2090*/  STS.U16 [R96+0x10800], R6 ;  /* 0x0108000660007388 */ /* 0x008fe80000000400 */
[----:B----4-:R-:W-:Y:S04]  /*20a0*/  STS.U16 [R118+0x10400], R91 ;  /* 0x0104005b76007388 */ /* 0x010fe80000000400 */
[----:B-----5:R-:W-:Y:S04]  /*20b0*/  STS.U16 [R118+0x10c00], R8 ;  /* 0x010c000876007388 */ /* 0x020fe80000000400 */
[----:B------:R-:W-:Y:S06]  /*20c0*/  BAR.SYNC.DEFER_BLOCKING 0x0 ;  /* 0x0000000000007b1d */ /* 0x000fec0000010000 */
[----:B------:R-:W-:Y:S04]  /*20d0*/  LDSM.16.MT88.4 R12, [R4] ;  /* 0x00000000040c783b */ /* 0x000fe80000004200 */
[----:B------:R-:W0:Y:S04]  /*20e0*/  LDSM.16.M88.4 R92, [R9+0x10000] ;  /* 0x01000000095c783b */ /* 0x000e280000000200 */
[----:B------:R-:W1:Y:S04]  /*20f0*/  LDSM.16.MT88.4 R76, [R4+0x2000] ;  /* 0x00200000044c783b */ /* 0x000e680000004200 */
[----:B------:R-:W-:Y:S01]  /*2100*/  LDSM.16.M88.4 R88, [R99+0x10800] ;  /* 0x010800006358783b */ /* 0x000fe20000000200 */
[----:B0-----:R-:W-:Y:S11]  /*2110*/  HMMA.16816.F32.BF16 R84, R12, R92, RZ ;  /* 0x0000005c0c54723c */ /* 0x001ff600000418ff */
[----:B------:R-:W-:Y:S11]  /*2120*/  @!UPT UIADD3 URZ, URZ, URZ, URZ ;  /* 0x0000003f3f3ff290 */ /* 0x000ff6000fffe03f */
[----:B------:R-:W-:Y:S02]  /*2130*/  @!UPT UIADD3 URZ, URZ, URZ, URZ ;  /* 0x0000003f3f3ff290 */ /* 0x000fe4000fffe03f */
[----:B-1----:R-:W-:Y:S01]  /*2140*/  HMMA.16816.F32.BF16 R92, R76, R94, R84 ;  /* 0x0000005e4c5c723c */ /* 0x002fe20000041854 */
[----:B------:R-:W0:Y:S07]  /*2150*/  LDSM.16.M88.4 R84, [R9+0x10800] ;  /* 0x010800000954783b */ /* 0x000e2e0000000200 */
[----:B0-----:R-:W-:Y:S11]  /*2160*/  HMMA.16816.F32.BF16 R12, R12, R84, RZ ;  /* 0x000000540c0c723c */ /* 0x001ff600000418ff */
[----:B------:R-:W-:Y:S11]  /*2170*/  @!UPT UIADD3 URZ, URZ, URZ, URZ ;  /* 0x0000003f3f3ff290 */ /* 0x000ff6000fffe03f */
[----:B------:R-:W-:Y:S02]  /*2180*/  @!UPT UIADD3 URZ, URZ, URZ, URZ ;  /* 0x0000003f3f3ff290 */ /* 0x000fe4000fffe03f */
[----:B------:R-:W-:Y:S01]  /*2190*/  HMMA.16816.F32.BF16 R12, R76, R86, R12 ;  /* 0x000000564c0c723c */ /* 0x000fe2000004180c */
[----:B------:R-:W0:Y:S04]  /*21a0*/  LDSM.16.MT88.4 R76, [R4+0x4000] ;  /* 0x00400000044c783b */ /* 0x000e280000004200 */
[----:B------:R-:W1:Y:S11]  /*21b0*/  LDSM.16.M88.4 R84, [R99+0x10000] ;  /* 0x010000006354783b */ /* 0x000e760000000200 */
[----:B------:R-:W-:Y:S08]  /*21c0*/  @!UPT UIADD3 URZ, URZ, URZ, URZ ;  /* 0x0000003f3f3ff290 */ /* 0x000ff0000fffe03f */
[C---:B0-----:R-:W-:Y:S08]  /*21d0*/  HMMA.16816.F32.BF16 R12, R76.reuse, R88, R12 ;  /* 0x000000584c0c723c */ /* 0x041ff0000004180c */
[----:B-1----:R-:W-:Y:S01]  /*21e0*/  HMMA.16816.F32.BF16 R92, R76, R84, R92 ;  /* 0x000000544c5c723c */ /* 0x002fe2000004185c */
[----:B------:R-:W0:Y:S11]  /*21f0*/  LDSM.16.MT88.4 R76, [R4+0x6000] ;  /* 0x00600000044c783b */ /* 0x000e360000004200 */
[----:B------:R-:W-:Y:S11]  /*2200*/  @!UPT UIADD3 URZ, URZ, URZ, URZ ;  /* 0x0000003f3f3ff290 */ /* 0x000ff6000fffe03f */
[----:B------:R-:W-:Y:S01]  /*2210*/  @!UPT UIADD3 URZ, URZ, URZ, URZ ;  /* 0x0000003f3f3ff290 */ /* 0x000fe2000fffe03f */
[C---:B0-----:R-:W-:Y:S01]  /*2220*/  HMMA.16816.F32.BF16 R84, R76.reuse, R86, R92 ;  /* 0x000000564c54723c */ /* 0x041fe2000004185c */
[----:B------:R-:W-:Y:S07]  /*2230*/  LDSM.16.MT88.4 R92, [R4+0x8000] ;  /* 0x00800000045c783b */ /* 0x000fee0000004200 */
[----:B------:R-:W-:Y:S01]  /*2240*/  HMMA.16816.F32.BF16 R88, R76, R90, R12 ;  /* 0x0000005a4c58723c */ /* 0x000fe2000004180c */
[----:B------:R-:W0:Y:S04]  /*2250*/  LDSM.16.M88.4 R76, [R9+0x10080] ;  /* 0x01008000094c783b */ /* 0x000e280000000200 */
[----:B------:R-:W1:Y:S11]  /*2260*/  LDSM.16.M88.4 R12, [R9+0x10880] ;  /* 0x01088000090c783b */ /* 0x000e760000000200 */
[C---:B0-----:R-:W-:Y:S08]  /*2270*/  HMMA.16816.F32.BF16 R84, R92.reuse, R76, R84 ;  /* 0x0000004c5c54723c */ /* 0x041ff00000041854 */
[----:B-1----:R-:W-:Y:S01]  /*2280*/  HMMA.16816.F32.BF16 R92, R92, R12, R88 ;  /* 0x0000000c5c5c723c */ /* 0x002fe20000041858 */
[----:B------:R-:W0:Y:S11]  /*2290*/  LDSM.16.MT88.4 R88, [R4+0xa000] ;  /* 0x00a000000458783b */ /* 0x000e360000004200 */
[----:B------:R-:W-:Y:S04]  /*22a0*/  @!UPT UIADD3 URZ, URZ, URZ, URZ ;  /* 0x0000003f3f3ff290 */ /* 0x000fe8000fffe03f */
[C---:B0-----:R-:W-:Y:S01]  /*22b0*/  HMMA.16816.F32.BF16 R84, R88.reuse, R78, R84 ;  /* 0x0000004e5854723c */ /* 0x041fe20000041854 */
[----:B------:R-:W-:Y:S07]  /*22c0*/  LDSM.16.MT88.4 R76, [R4+0xc000] ;  /* 0x00c00000044c783b */ /* 0x000fee0000004200 */
[----:B------:R-:W-:Y:S01]  /*22d0*/  HMMA.16816.F32.BF16 R92, R88, R14, R92 ;  /* 0x0000000e585c723c */ /* 0x000fe2000004185c */
[----:B------:R-:W0:Y:S11]  /*22e0*/  LDSM.16.M88.4 R12, [R99+0x10080] ;  /* 0x01008000630c783b */ /* 0x000e360000000200 */
[----:B------:R-:W-:Y:S04]  /*22f0*/  @!UPT UIADD3 URZ, URZ, URZ, URZ ;  /* 0x0000003f3f3ff290 */ /* 0x000fe8000fffe03f */
[----:B0-----:R-:W-:Y:S01]  /*2300*/  HMMA.16816.F32.BF16 R88, R76, R12, R84 ;  /* 0x0000000c4c58723c */ /* 0x001fe20000041854 */
[----:B------:R-:W0:Y:S06]  /*2310*/  LDSM.16.M88.4 R84, [R99+0x10880] ;  /* 0x010880006354783b */ /* 0x000e2c0000000200 */
[----:B------:R-:W-:-:S05]  /*2320*/  IMAD.WIDE R12, R0, 0x2, R106 ;  /* 0x00000002000c7825 */ /* 0x000fca00078e026a */
[----:B------:R1:W2:Y:S01]  /*2330*/  LDG.E.U16 R8, [R12.64] ;  /* 0x000000060c087981 */ /* 0x0002a2000c1e1500 */
[----:B0-----:R-:W-:Y:S03]  /*2340*/  HMMA.16816.F32.BF16 R92, R76, R84, R92 ;  /* 0x000000544c5c723c */ /* 0x001fe6000004185c */
[----:B------:R-:W0:Y:S01]  /*2350*/  LDSM.16.MT88.4 R76, [R4+0xe000] ;  /* 0x00e00000044c783b */ /* 0x000e220000004200 */
[----:B-1----:R-:W-:-:S07]  /*2360*/  IMAD.WIDE R12, R0, 0x2, R104 ;  /* 0x00000002000c7825 */ /* 0x002fce00078e0268 */
[C---:B0-----:R-:W-:Y:S11]  /*2370*/  HMMA.16816.F32.BF16 R88, R76.reuse, R14, R88 ;  /* 0x0000000e4c58723c */ /* 0x041ff60000041858 */
[----:B------:R-:W-:Y:S02]  /*2380*/  @!UPT UIADD3 URZ, URZ, URZ, URZ ;  /* 0x0000003f3f3ff290 */ /* 0x000fe4000fffe03f */
[----:B------:R-:W-:Y:S01]  /*2390*/  HMMA.16816.F32.BF16 R92, R76, R86, R92 ;  /* 0x000000564c5c723c */ /* 0x000fe2000004185c */
[----:B------:R0:W3:Y:S02]  /*23a0*/  LDG.E.U16 R77, [R12.64] ;  /* 0x000000060c4d7981 */ /* 0x0000e4000c1e1500 */
[----:B0-----:R-:W-:-:S05]  /*23b0*/  IMAD.WIDE R12, R0, 0x2, R102 ;  /* 0x00000002000c7825 */ /* 0x001fca00078e0266 */
[----:B------:R0:W4:Y:S02]  /*23c0*/  LDG.E.U16 R79, [R12.64] ;  /* 0x000000060c4f7981 */ /* 0x000124000c1e1500 */
[----:B0-----:R-:W-:-:S05]  /*23d0*/  IMAD.WIDE R12, R0, 0x2, R100 ;  /* 0x00000002000c7825 */ /* 0x001fca00078e0264 */
[----:B------:R0:W5:Y:S04]  /*23e0*/  LDG.E.U16 R78, [R12.64] ;  /* 0x000000060c4e7981 */ /* 0x000168000c1e1500 */
[----:B------:R-:W-:Y:S01]  /*23f0*/  BAR.SYNC.DEFER_BLOCKING 0x0 ;  /* 0x0000000000007b1d */ /* 0x000fe20000010000 */
[----:B------:R-:W-:-:S04]  /*2400*/  LEA R14, P0, R122, UR4, 0x1 ;  /* 0x000000047a0e7c11 */ /* 0x000fc8000f8008ff */
[C---:B------:R-:W-:Y:S01]  /*2410*/  IADD3 R6, P1, R14.reuse, 0x8, RZ ;  /* 0x000000080e067810 */ /* 0x040fe20007f3e0ff */
[----:B------:R-:W-:Y:S01]  /*2420*/  IMAD.X R76, RZ, RZ, UR5, P0 ;  /* 0x00000005ff4c7e24 */ /* 0x000fe200080e06ff */
[----:B0-----:R-:W-:Y:S02]  /*2430*/  IADD3 R12, P5, R14, 0x9, RZ ;  /* 0x000000090e0c7810 */ /* 0x001fe40007fbe0ff */
[-C--:B------:R-:W-:Y:S01]  /*2440*/  ISETP.GT.U32.AND P3, PT, R6, R3.reuse, PT ;  /* 0x000000030600720c */ /* 0x080fe20003f64070 */
[----:B------:R-:W-:Y:S01]  /*2450*/  IMAD.X R6, RZ, RZ, R76, P1 ;  /* 0x000000ffff067224 */ /* 0x000fe200008e064c */
[CC--:B------:R-:W-:Y:S02]  /*2460*/  ISETP.GE.U32.AND P4, PT, R14.reuse, R3.reuse, PT ;  /* 0x000000030e00720c */ /* 0x0c0fe40003f86070 */
[C---:B------:R-:W-:Y:S02]  /*2470*/  ISETP.GT.U32.AND P0, PT, R14.reuse, R3, PT ;  /* 0x000000030e00720c */ /* 0x040fe40003f04070 */
[----:B------:R-:W-:-:S02]  /*2480*/  ISETP.GT.U32.AND P2, PT, R14, R117, PT ;  /* 0x000000750e00720c */ /* 0x000fc40003f44070 */
[----:B------:R-:W-:Y:S01]  /*2490*/  ISETP.GE.U32.AND P1, PT, R14, R117, PT ;  /* 0x000000750e00720c */ /* 0x000fe20003f26070 */
[----:B------:R-:W-:Y:S01]  /*24a0*/  FMUL R14, R89, c[0x0][0x188] ;  /* 0x00006200590e7a20 */ /* 0x000fe20000400000 */
[----:B------:R-:W-:Y:S01]  /*24b0*/  ISETP.GE.U32.AND.EX P4, PT, R76, RZ, PT, P4 ;  /* 0x000000ff4c00720c */ /* 0x000fe20003f86140 */
[----:B------:R-:W-:Y:S01]  /*24c0*/  IMAD.X R85, RZ, RZ, R76, P5 ;  /* 0x000000ffff557224 */ /* 0x000fe200028e064c */
[----:B------:R-:W-:Y:S01]  /*24d0*/  ISETP.GT.U32.AND P6, PT, R12, R3, PT ;  /* 0x000000030c00720c */ /* 0x000fe20003fc4070 */
[----:B------:R-:W-:Y:S01]  /*24e0*/  FMUL R13, R93, c[0x0][0x188] ;  /* 0x000062005d0d7a20 */ /* 0x000fe20000400000 */
[----:B------:R-:W-:Y:S02]  /*24f0*/  FSEL R14, R14, -INF , !P4 ;  /* 0xff8000000e0e7808 */ /* 0x000fe40006000000 */
[----:B------:R-:W-:Y:S01]  /*2500*/  ISETP.GT.U32.AND.EX P4, PT, R85, RZ, PT, P6 ;  /* 0x000000ff5500720c */ /* 0x000fe20003f84160 */
[----:B------:R-:W-:Y:S01]  /*2510*/  FMUL R92, R92, c[0x0][0x188] ;  /* 0x000062005c5c7a20 */ /* 0x000fe20000400000 */
[----:B------:R-:W-:-:S02]  /*2520*/  ISETP.GT.U32.AND.EX P3, PT, R6, RZ, PT, P3 ;  /* 0x000000ff0600720c */ /* 0x000fc40003f64130 */
[----:B------:R-:W-:Y:S01]  /*2530*/  FSEL R13, R13, -INF , !P4 ;  /* 0xff8000000d0d7808 */ /* 0x000fe20006000000 */
[----:B------:R-:W-:Y:S01]  /*2540*/  FMUL R15, R88, c[0x0][0x188] ;  /* 0x00006200580f7a20 */ /* 0x000fe20000400000 */
[----:B------:R-:W-:Y:S02]  /*2550*/  ISETP.GT.U32.AND P4, PT, R12, R117, PT ;  /* 0x000000750c00720c */ /* 0x000fe40003f84070 */
[----:B------:R-:W-:Y:S02]  /*2560*/  ISETP.GT.U32.AND.EX P0, PT, R76, RZ, PT, P0 ;  /* 0x000000ff4c00720c */ /* 0x000fe40003f04100 */
[----:B------:R-:W-:Y:S02]  /*2570*/  FSEL R93, R92, -INF , !P3 ;  /* 0xff8000005c5d7808 */ /* 0x000fe40005800000 */
[----:B------:R-:W-:Y:S01]  /*2580*/  ISETP.GE.U32.AND.EX P3, PT, R76, RZ, PT, P1 ;  /* 0x000000ff4c00720c */ /* 0x000fe20003f66110 */
[----:B------:R-:W-:Y:S01]  /*2590*/  FMUL R12, R90, c[0x0][0x188] ;  /* 0x000062005a0c7a20 */ /* 0x000fe20000400000 */
[----:B------:R-:W-:Y:S01]  /*25a0*/  ISETP.GT.U32.AND.EX P1, PT, R85, RZ, PT, P4 ;  /* 0x000000ff5500720c */ /* 0x000fe20003f24140 */
[----:B------:R-:W-:Y:S01]  /*25b0*/  FMUL R85, R91, c[0x0][0x188] ;  /* 0x000062005b557a20 */ /* 0x000fe20000400000 */
[----:B------:R-:W-:-:S02]  /*25c0*/  FSEL R15, R15, -INF , !P0 ;  /* 0xff8000000f0f7808 */ /* 0x000fc40004000000 */
[----:B------:R-:W-:Y:S01]  /*25d0*/  ISETP.GT.U32.AND.EX P2, PT, R76, RZ, PT, P2 ;  /* 0x000000ff4c00720c */ /* 0x000fe20003f44120 */
[----:B------:R-:W-:Y:S01]  /*25e0*/  FMUL R87, R94, c[0x0][0x188] ;  /* 0x000062005e577a20 */ /* 0x000fe20000400000 */
[----:B------:R-:W-:Y:S02]  /*25f0*/  FMNMX R6, R15, R14, !PT ;  /* 0x0000000e0f067209 */ /* 0x000fe40007800000 */
[----:B------:R-:W-:Y:S02]  /*2600*/  FSEL R12, R12, -INF , !P2 ;  /* 0xff8000000c0c7808 */ /* 0x000fe40005000000 */
[----:B------:R-:W-:Y:S01]  /*2610*/  FSEL R85, R85, -INF , !P3 ;  /* 0xff80000055557808 */ /* 0x000fe20005800000 */
[----:B------:R-:W-:Y:S01]  /*2620*/  FMUL R89, R95, c[0x0][0x188] ;  /* 0x000062005f597a20 */ /* 0x000fe20000400000 */
[----:B------:R-:W-:Y:S02]  /*2630*/  FMNMX R6, R93, R6, !PT ;  /* 0x000000065d067209 */ /* 0x000fe40007800000 */
[----:B------:R-:W-:-:S02]  /*2640*/  FSEL R87, R87, -INF , !P0 ;  /* 0xff80000057577808 */ /* 0x000fc40004000000 */
[----:B------:R-:W-:Y:S02]  /*2650*/  FMNMX R76, R12, R85, !PT ;  /* 0x000000550c4c7209 */ /* 0x000fe40007800000 */
[----:B------:R-:W-:Y:S02]  /*2660*/  FMNMX R6, R13, R6, !PT ;  /* 0x000000060d067209 */ /* 0x000fe40007800000 */
[----:B------:R-:W-:Y:S02]  /*2670*/  FSEL R89, R89, -INF , !P1 ;  /* 0xff80000059597808 */ /* 0x000fe40004800000 */
[----:B------:R-:W-:Y:S01]  /*2680*/  FMNMX R76, R87, R76, !PT ;  /* 0x0000004c574c7209 */ /* 0x000fe20007800000 */
[----:B------:R-:W0:Y:S03]  /*2690*/  SHFL.BFLY PT, R84, R6, 0x2, 0x1f ;  /* 0x0c401f0006547f89 */ /* 0x000e2600000e0000 */
[----:B------:R-:W-:-:S05]  /*26a0*/  FMNMX R76, R89, R76, !PT ;  /* 0x0000004c594c7209 */ /* 0x000fca0007800000 */
[----:B------:R-:W1:Y:S01]  /*26b0*/  SHFL.BFLY PT, R95, R76, 0x2, 0x1f ;  /* 0x0c401f004c5f7f89 */ /* 0x000e6200000e0000 */
[----:B0-----:R-:W-:-:S05]  /*26c0*/  FMNMX R86, R6, R84, !PT ;  /* 0x0000005406567209 */ /* 0x001fca0007800000 */
[----:B------:R-:W0:Y:S01]  /*26d0*/  SHFL.BFLY PT, R91, R86, 0x1, 0x1f ;  /* 0x0c201f00565b7f89 */ /* 0x000e2200000e0000 */
[----:B-1----:R-:W-:-:S05]  /*26e0*/  FMNMX R84, R76, R95, !PT ;  /* 0x0000005f4c547209 */ /* 0x002fca0007800000 */
[----:B------:R-:W1:Y:S01]  /*26f0*/  SHFL.BFLY PT, R95, R84, 0x1, 0x1f ;  /* 0x0c201f00545f7f89 */ /* 0x000e6200000e0000 */
[----:B0-----:R-:W-:-:S04]  /*2700*/  FMNMX R6, R86, R91, !PT ;  /* 0x0000005b56067209 */ /* 0x001fc80007800000 */
[----:B------:R-:W-:Y:S02]  /*2710*/  FMNMX R6, R6, R11, !PT ;  /* 0x0000000b06067209 */ /* 0x000fe40007800000 */
[----:B-1----:R-:W-:-:S03]  /*2720*/  FMNMX R95, R84, R95, !PT ;  /* 0x0000005f545f7209 */ /* 0x002fc60007800000 */
[--C-:B------:R-:W-:Y:S02]  /*2730*/  FADD R93, R93, -R6.reuse ;  /* 0x800000065d5d7221 */ /* 0x100fe40000000000 */
[----:B------:R-:W-:Y:S02]  /*2740*/  FADD R11, -R6, R11 ;  /* 0x0000000b060b7221 */ /* 0x000fe40000000100 */
[--C-:B------:R-:W-:Y:S02]  /*2750*/  FADD R14, R14, -R6.reuse ;  /* 0x800000060e0e7221 */ /* 0x100fe40000000000 */
[----:B------:R-:W-:Y:S02]  /*2760*/  FMUL R93, R93, 1.4426950216293334961 ;  /* 0x3fb8aa3b5d5d7820 */ /* 0x000fe40000400000 */
[----:B------:R-:W-:Y:S02]  /*2770*/  FMUL R84, R11, 1.4426950216293334961 ;  /* 0x3fb8aa3b0b547820 */ /* 0x000fe40000400000 */
[----:B------:R-:W-:-:S02]  /*2780*/  FADD R15, R15, -R6 ;  /* 0x800000060f0f7221 */ /* 0x000fc40000000000 */
[----:B------:R-:W-:Y:S02]  /*2790*/  FMUL R88, R14, 1.4426950216293334961 ;  /* 0x3fb8aa3b0e587820 */ /* 0x000fe40000400000 */
[----:B------:R-:W-:Y:S02]  /*27a0*/  FADD R14, R13, -R6 ;  /* 0x800000060d0e7221 */ /* 0x000fe40000000000 */
[----:B------:R0:W-:Y:S01]  /*27b0*/  MUFU.EX2 R13, R93 ;  /* 0x0000005d000d7308 */ /* 0x0001e20000000800 */
[----:B------:R-:W-:Y:S02]  /*27c0*/  FMUL R15, R15, 1.4426950216293334961 ;  /* 0x3fb8aa3b0f0f7820 */ /* 0x000fe40000400000 */
[----:B------:R-:W-:-:S05]  /*27d0*/  FMUL R14, R14, 1.4426950216293334961 ;  /* 0x3fb8aa3b0e0e7820 */ /* 0x000fca0000400000 */
[----:B------:R-:W-:Y:S08]  /*27e0*/  MUFU.EX2 R91, R15 ;  /* 0x0000000f005b7308 */ /* 0x000ff00000000800 */
[----:B------:R1:W-:Y:S01]  /*27f0*/  MUFU.EX2 R15, R14 ;  /* 0x0000000e000f7308 */ /* 0x0003e20000000800 */
[----:B--2---:R2:W-:Y:S02]  /*2800*/  STS.U16 [R10+0x10000], R8 ;  /* 0x010000080a007388 */ /* 0x0045e40000000400 */
[----:B--2---:R-:W-:-:S05]  /*2810*/  FMNMX R8, R95, R2, !PT ;  /* 0x000000025f087209 */ /* 0x004fca0007800000 */
[--C-:B------:R-:W-:Y:S02]  /*2820*/  FADD R85, R85, -R8.reuse ;  /* 0x8000000855557221 */ /* 0x100fe40000000000 */
[--C-:B------:R-:W-:Y:S02]  /*2830*/  FADD R87, R87, -R8.reuse ;  /* 0x8000000857577221 */ /* 0x100fe40000000000 */
[----:B------:R-:W-:Y:S02]  /*2840*/  FADD R11, R12, -R8 ;  /* 0x800000080c0b7221 */ /* 0x000fe40000000000 */
[----:B------:R-:W-:Y:S01]  /*2850*/  MUFU.EX2 R12, R84 ;  /* 0x00000054000c7308 */ /* 0x000fe20000000800 */
[----:B0-----:R-:W-:Y:S02]  /*2860*/  FMUL R93, R85, 1.4426950216293334961 ;  /* 0x3fb8aa3b555d7820 */ /* 0x001fe40000400000 */
[----:B------:R-:W-:Y:S02]  /*2870*/  FMUL R92, R87, 1.4426950216293334961 ;  /* 0x3fb8aa3b575c7820 */ /* 0x000fe40000400000 */
[----:B------:R-:W-:-:S02]  /*2880*/  FMUL R11, R11, 1.4426950216293334961 ;  /* 0x3fb8aa3b0b0b7820 */ /* 0x000fc40000400000 */
[----:B-1----:R-:W-:Y:S02]  /*2890*/  FADD R14, -R8, R2 ;  /* 0x00000002080e7221 */ /* 0x002fe40000000100 */
[----:B------:R-:W-:Y:S01]  /*28a0*/  FADD R89, R89, -R8 ;  /* 0x8000000859597221 */ /* 0x000fe20000000000 */
[----:B------:R0:W-:Y:S02]  /*28b0*/  MUFU.EX2 R90, R11 ;  /* 0x0000000b005a7308 */ /* 0x0001e40000000800 */
[----:B0-----:R-:W-:Y:S02]  /*28c0*/  FMUL R11, R14, 1.4426950216293334961 ;  /* 0x3fb8aa3b0e0b7820 */ /* 0x001fe40000400000 */
[----:B------:R-:W-:Y:S01]  /*28d0*/  FMUL R14, R89, 1.4426950216293334961 ;  /* 0x3fb8aa3b590e7820 */ /* 0x000fe20000400000 */
[----:B---3--:R0:W-:Y:S04]  /*28e0*/  STS.U16 [R10+0x10400], R77 ;  /* 0x0104004d0a007388 */ /* 0x0081e80000000400 */
[----:B----4-:R-:W-:Y:S04]  /*28f0*/  STS.U16 [R10+0x10800], R79 ;  /* 0x0108004f0a007388 */ /* 0x010fe80000000400 */
[----:B-----5:R1:W-:Y:S04]  /*2900*/  STS.U16 [R10+0x10c00], R78 ;  /* 0x010c004e0a007388 */ /* 0x0203e80000000400 */
[----:B------:R-:W-:Y:S06]  /*2910*/  BAR.SYNC.DEFER_BLOCKING 0x0 ;  /* 0x0000000000007b1d */ /* 0x000fec0000010000 */
[----:B------:R-:W2:Y:S01]  /*2920*/  MUFU.EX2 R76, R88 ;  /* 0x00000058004c7308 */ /* 0x000ea20000000800 */
[----:B------:R-:W3:Y:S07]  /*2930*/  LDSM.16.M88.4 R84, [R5+0x10000] ;  /* 0x010000000554783b */ /* 0x000eee0000000200 */
[----:B------:R-:W0:Y:S08]  /*2940*/  MUFU.EX2 R93, R93 ;  /* 0x0000005d005d7308 */ /* 0x000e300000000800 */
[----:B------:R-:W-:Y:S08]  /*2950*/  MUFU.EX2 R2, R92 ;  /* 0x0000005c00027308 */ /* 0x000ff00000000800 */
[----:B------:R-:W4:Y:S08]  /*2960*/  MUFU.EX2 R11, R11 ;  /* 0x0000000b000b7308 */ /* 0x000f300000000800 */
[----:B------:R-:W5:Y:S01]  /*2970*/  MUFU.EX2 R14, R14 ;  /* 0x0000000e000e7308 */ /* 0x000f620000000800 */
[----:B--2---:R-:W-:Y:S01]  /*2980*/  FADD R89, R91, R76 ;  /* 0x0000004c5b597221 */ /* 0x004fe20000000000 */
[----:B------:R-:W-:Y:S01]  /*2990*/  F2FP.BF16.PACK_AB R76, R76, R91 ;  /* 0x0000005b4c4c723e */ /* 0x000fe200000010ff */
[C---:B------:R-:W-:Y:S01]  /*29a0*/  FMUL R16, R12.reuse, R16 ;  /* 0x000000100c107220 */ /* 0x040fe20000400000 */
[----:B0-----:R-:W-:Y:S01]  /*29b0*/  F2FP.BF16.PACK_AB R77, R93, R90 ;  /* 0x0000005a5d4d723e */ /* 0x001fe200000010ff */
[C---:B------:R-:W-:Y:S01]  /*29c0*/  FMUL R17, R12.reuse, R17 ;  /* 0x000000110c117220 */ /* 0x040fe20000400000 */
[----:B-1----:R-:W-:Y:S01]  /*29d0*/  F2FP.BF16.PACK_AB R78, R15, R13 ;  /* 0x0000000d0f4e723e */ /* 0x002fe200000010ff */
[----:B------:R-:W-:-:S02]  /*29e0*/  FMUL R20, R12, R20 ;  /* 0x000000140c147220 */ /* 0x000fc40000400000 */
[C---:B----4-:R-:W-:Y:S02]  /*29f0*/  FMUL R18, R11.reuse, R18 ;  /* 0x000000120b127220 */ /* 0x050fe40000400000 */
[C---:B------:R-:W-:Y:S02]  /*2a00*/  FMUL R19, R11.reuse, R19 ;  /* 0x000000130b137220 */ /* 0x040fe40000400000 */
[----:B------:R-:W-:Y:S02]  /*2a10*/  FMUL R21, R12, R21 ;  /* 0x000000150c157220 */ /* 0x000fe40000400000 */
[C---:B------:R-:W-:Y:S01]  /*2a20*/  FMUL R22, R11.reuse, R22 ;  /* 0x000000160b167220 */ /* 0x040fe20000400000 */
[----:B-----5:R-:W-:Y:S01]  /*2a30*/  F2FP.BF16.PACK_AB R79, R14, R2 ;  /* 0x000000020e4f723e */ /* 0x020fe200000010ff */
[----:B------:R-:W-:-:S06]  /*2a40*/  FMUL R23, R11, R23 ;  /* 0x000000170b177220 */ /* 0x000fcc0000400000 */
[C---:B---3--:R-:W-:Y:S08]  /*2a50*/  HMMA.16816.F32.BF16 R16, R76.reuse, R84, R16 ;  /* 0x000000544c10723c */ /* 0x048ff00000041810 */
[----:B------:R-:W-:Y:S01]  /*2a60*/  HMMA.16816.F32.BF16 R20, R76, R86, R20 ;  /* 0x000000564c14723c */ /* 0x000fe20000041814 */
[----:B------:R-:W0:Y:S01]  /*2a70*/  LDSM.16.M88.4 R84, [R5+0x10200] ;  /* 0x010200000554783b */ /* 0x000e220000000200 */
[----:B------:R-:W-:-:S02]  /*2a80*/  FMUL R80, R12, R80 ;  /* 0x000000500c507220 */ /* 0x000fc40000400000 */
[C---:B------:R-:W-:Y:S02]  /*2a90*/  FMUL R81, R12.reuse, R81 ;  /* 0x000000510c517220 */ /* 0x040fe40000400000 */
[C---:B------:R-:W-:Y:S02]  /*2aa0*/  FMUL R82, R11.reuse, R82 ;  /* 0x000000520b527220 */ /* 0x040fe40000400000 */
[C---:B------:R-:W-:Y:S02]  /*2ab0*/  FMUL R83, R11.reuse, R83 ;  /* 0x000000530b537220 */ /* 0x040fe40000400000 */
[C---:B------:R-:W-:Y:S02]  /*2ac0*/  FMUL R24, R12.reuse, R24 ;  /* 0x000000180c187220 */ /* 0x040fe40000400000 */
[----:B------:R-:W-:Y:S02]  /*2ad0*/  FMUL R25, R12, R25 ;  /* 0x000000190c197220 */ /* 0x000fe40000400000 */
[----:B------:R-:W-:-:S02]  /*2ae0*/  FMUL R26, R11, R26 ;  /* 0x0000001a0b1a7220 */ /* 0x000fc40000400000 */
[----:B------:R-:W-:Y:S01]  /*2af0*/  FMUL R27, R11, R27 ;  /* 0x0000001b0b1b7220 */ /* 0x000fe20000400000 */
[C---:B0-----:R-:W-:Y:S08]  /*2b00*/  HMMA.16816.F32.BF16 R80, R76.reuse, R84, R80 ;  /* 0x000000544c50723c */ /* 0x041ff00000041850 */
        /* <DEDUP_REMOVED lines=35> */
[----:B------:R-:W-:-:S02]  /*2d40*/  FADD R88, R90, R93 ;  /* 0x0000005d5a587221 */ /* 0x000fc40000000000 */
[C---:B------:R-:W-:Y:S02]  /*2d50*/  FMUL R52, R12.reuse, R52 ;  /* 0x000000340c347220 */ /* 0x040fe40000400000 */
[C---:B------:R-:W-:Y:S02]  /*2d60*/  FMUL R53, R12.reuse, R53 ;  /* 0x000000350c357220 */ /* 0x040fe40000400000 */
[C---:B------:R-:W-:Y:S02]  /*2d70*/  FMUL R54, R11.reuse, R54 ;  /* 0x000000360b367220 */ /* 0x040fe40000400000 */
[----:B------:R-:W-:Y:S02]  /*2d80*/  FMUL R55, R11, R55 ;  /* 0x000000370b377220 */ /* 0x000fe40000400000 */
[C---:B------:R-:W-:Y:S02]  /*2d90*/  FMUL R56, R12.reuse, R56 ;  /* 0x000000380c387220 */ /* 0x040fe40000400000 */
[----:B------:R-:W-:-:S02]  /*2da0*/  FMUL R57, R12, R57 ;  /* 0x000000390c397220 */ /* 0x000fc40000400000 */
[C---:B------:R-:W-:Y:S02]  /*2db0*/  FMUL R58, R11.reuse, R58 ;  /* 0x0000003a0b3a7220 */ /* 0x040fe40000400000 */
[----:B------:R-:W-:Y:S02]  /*2dc0*/  FMUL R59, R11, R59 ;  /* 0x0000003b0b3b7220 */ /* 0x000fe40000400000 */
[----:B------:R-:W-:Y:S02]  /*2dd0*/  FADD R2, R2, R88 ;  /* 0x0000005802027221 */ /* 0x000fe40000000000 */
[----:B------:R-:W-:Y:S02]  /*2de0*/  FADD R13, R13, R89 ;  /* 0x000000590d0d7221 */ /* 0x000fe40000000000 */
[----:B------:R-:W-:Y:S01]  /*2df0*/  FADD R14, R14, R2 ;  /* 0x000000020e0e7221 */ /* 0x000fe20000000000 */
[----:B------:R-:W-:Y:S01]  /*2e00*/  LDSM.16.M88.4 R88, [R5+0x10e00] ;  /* 0x010e00000558783b */ /* 0x000fe20000000200 */
[----:B------:R-:W-:-:S03]  /*2e10*/  FADD R15, R15, R13 ;  /* 0x0000000d0f0f7221 */ /* 0x000fc60000000000 */
[----:B------:R-:W1:Y:S04]  /*2e20*/  SHFL.BFLY PT, R13, R14, 0x2, 0x1f ;  /* 0x0c401f000e0d7f89 */ /* 0x000e6800000e0000 */
[----:B------:R-:W2:Y:S01]  /*2e30*/  SHFL.BFLY PT, R2, R15, 0x2, 0x1f ;  /* 0x0c401f000f027f89 */ /* 0x000ea200000e0000 */
[C---:B0-----:R-:W-:Y:S08]  /*2e40*/  HMMA.16816.F32.BF16 R52, R76.reuse, R84, R52 ;  /* 0x000000544c34723c */ /* 0x041ff00000041834 */
[----:B------:R-:W-:Y:S01]  /*2e50*/  HMMA.16816.F32.BF16 R56, R76, R86, R56 ;  /* 0x000000564c38723c */ /* 0x000fe20000041838 */
[----:B------:R-:W0:Y:S01]  /*2e60*/  LDSM.16.M88.4 R84, [R5+0x10c00] ;  /* 0x010c00000554783b */ /* 0x000e220000000200 */
[----:B-1----:R-:W-:-:S02]  /*2e70*/  FADD R14, R14, R13 ;  /* 0x0000000d0e0e7221 */ /* 0x002fc40000000000 */
[----:B--2---:R-:W-:Y:S01]  /*2e80*/  FADD R2, R15, R2 ;  /* 0x000000020f027221 */ /* 0x004fe20000000000 */
[----:B------:R-:W-:Y:S02]  /*2e90*/  UIADD3 UR4, UP0, UR4, 0x10, URZ ;  /* 0x0000001004047890 */ /* 0x000fe4000ff1e03f */
[----:B------:R-:W1:Y:S01]  /*2ea0*/  SHFL.BFLY PT, R15, R14, 0x1, 0x1f ;  /* 0x0c201f000e0f7f89 */ /* 0x000e6200000e0000 */
[C---:B------:R-:W-:Y:S02]  /*2eb0*/  FMUL R60, R12.reuse, R60 ;  /* 0x0000003c0c3c7220 */ /* 0x040fe40000400000 */
[----:B------:R-:W-:Y:S01]  /*2ec0*/  FMUL R61, R12, R61 ;  /* 0x0000003d0c3d7220 */ /* 0x000fe20000400000 */
[----:B------:R-:W2:Y:S01]  /*2ed0*/  SHFL.BFLY PT, R13, R2, 0x1, 0x1f ;  /* 0x0c201f00020d7f89 */ /* 0x000ea200000e0000 */
[C---:B------:R-:W-:Y:S02]  /*2ee0*/  FMUL R62, R11.reuse, R62 ;  /* 0x0000003e0b3e7220 */ /* 0x040fe40000400000 */
[----:B------:R-:W-:-:S02]  /*2ef0*/  FMUL R63, R11, R63 ;  /* 0x0000003f0b3f7220 */ /* 0x000fc40000400000 */
[C---:B------:R-:W-:Y:S02]  /*2f00*/  FMUL R68, R12.reuse, R68 ;  /* 0x000000440c447220 */ /* 0x040fe40000400000 */
[C---:B------:R-:W-:Y:S02]  /*2f10*/  FMUL R69, R12.reuse, R69 ;  /* 0x000000450c457220 */ /* 0x040fe40000400000 */
[C---:B------:R-:W-:Y:S02]  /*2f20*/  FMUL R70, R11.reuse, R70 ;  /* 0x000000460b467220 */ /* 0x040fe40000400000 */
[----:B------:R-:W-:Y:S02]  /*2f30*/  FMUL R71, R11, R71 ;  /* 0x000000470b477220 */ /* 0x000fe40000400000 */
[C---:B------:R-:W-:Y:S02]  /*2f40*/  FMUL R64, R12.reuse, R64 ;  /* 0x000000400c407220 */ /* 0x040fe40000400000 */
[----:B------:R-:W-:-:S02]  /*2f50*/  FMUL R65, R12, R65 ;  /* 0x000000410c417220 */ /* 0x000fc40000400000 */
[C---:B------:R-:W-:Y:S02]  /*2f60*/  FMUL R66, R11.reuse, R66 ;  /* 0x000000420b427220 */ /* 0x040fe40000400000 */
[C---:B------:R-:W-:Y:S02]  /*2f70*/  FMUL R67, R11.reuse, R67 ;  /* 0x000000430b437220 */ /* 0x040fe40000400000 */
[C---:B------:R-:W-:Y:S02]  /*2f80*/  FMUL R72, R12.reuse, R72 ;  /* 0x000000480c487220 */ /* 0x040fe40000400000 */
[----:B------:R-:W-:Y:S02]  /*2f90*/  FMUL R73, R12, R73 ;  /* 0x000000490c497220 */ /* 0x000fe40000400000 */
[C---:B------:R-:W-:Y:S02]  /*2fa0*/  FMUL R74, R11.reuse, R74 ;  /* 0x0000004a0b4a7220 */ /* 0x040fe40000400000 */
[----:B------:R-:W-:Y:S01]  /*2fb0*/  FMUL R75, R11, R75 ;  /* 0x0000004b0b4b7220 */ /* 0x000fe20000400000 */
[----:B------:R-:W-:Y:S01]  /*2fc0*/  UIADD3.X UR5, URZ, UR5, URZ, UP0, !UPT ;  /* 0x000000053f057290 */ /* 0x000fe200087fe43f */
[----:B0-----:R-:W-:Y:S01]  /*2fd0*/  HMMA.16816.F32.BF16 R60, R76, R84, R60 ;  /* 0x000000544c3c723c */ /* 0x001fe2000004183c */
[----:B------:R-:W-:-:S07]  /*2fe0*/  ISETP.LE.U32.AND P0, PT, R120, UR4, PT ;  /* 0x0000000478007c0c */ /* 0x000fce000bf03070 */
[C---:B------:R-:W-:Y:S08]  /*2ff0*/  HMMA.16816.F32.BF16 R68, R76.reuse, R86, R68 ;  /* 0x000000564c44723c */ /* 0x040ff00000041844 */
[C---:B------:R-:W-:Y:S08]  /*3000*/  HMMA.16816.F32.BF16 R64, R76.reuse, R88, R64 ;  /* 0x000000584c40723c */ /* 0x040ff00000041840 */
[----:B------:R-:W-:Y:S07]  /*3010*/  HMMA.16816.F32.BF16 R72, R76, R90, R72 ;  /* 0x0000005a4c48723c */ /* 0x000fee0000041848 */
[----:B------:R-:W-:-:S04]  /*3020*/  MOV R76, UR5 ;  /* 0x00000005004c7c02 */ /* 0x000fc80008000f00 */
[----:B------:R-:W-:Y:S01]  /*3030*/  ISETP.GE.U32.AND.EX P0, PT, R76, RZ, PT, P0 ;  /* 0x000000ff4c00720c */ /* 0x000fe20003f06100 */
[----:B-1----:R-:W-:Y:S02]  /*3040*/  FADD R76, R14, R15 ;  /* 0x0000000f0e4c7221 */ /* 0x002fe40000000000 */
[----:B------:R-:W-:Y:S02]  /*3050*/  IMAD.MOV.U32 R77, RZ, RZ, 0x10 ;  /* 0x00000010ff4d7424 */ /* 0x000fe400078e00ff */
[----:B--2---:R-:W-:Y:S02]  /*3060*/  FADD R13, R2, R13 ;  /* 0x0000000d020d7221 */ /* 0x004fe40000000000 */
[----:B------:R-:W-:Y:S02]  /*3070*/  FFMA R97, R11, R97, R76 ;  /* 0x000000610b617223 */ /* 0x000fe4000000004c */
[C---:B------:R-:W-:Y:S02]  /*3080*/  IMAD R0, R77.reuse, c[0x0][0x1b4], R0 ;  /* 0x00006d004d007a24 */ /* 0x040fe400078e0200 */
[----:B------:R-:W-:-:S02]  /*3090*/  IMAD R7, R77, c[0x0][0x1a4], R7 ;  /* 0x000069004d077a24 */ /* 0x000fc400078e0207 */
[----:B------:R-:W-:Y:S02]  /*30a0*/  FFMA R98, R12, R98, R13 ;  /* 0x000000620c627223 */ /* 0x000fe4000000000d */
[----:B------:R-:W-:Y:S02]  /*30b0*/  IMAD.MOV.U32 R11, RZ, RZ, R6 ;  /* 0x000000ffff0b7224 */ /* 0x000fe400078e0006 */
[----:B------:R-:W-:Y:S01]  /*30c0*/  IMAD.MOV.U32 R2, RZ, RZ, R8 ;  /* 0x000000ffff027224 */ /* 0x000fe200078e0008 */
[----:B------:R-:W-:Y:S01]  /*30d0*/  @P0 CALL.REL.NOINC `(.L_x_0) ;  /* 0x0000001000000944 */ /* 0x000fe20003c00000 */
[----:B------:R-:W-:Y:S05]  /*30e0*/  BRA `(.L_x_1) ;  /* 0xffffef0000007947 */ /* 0x000fea000383ffff */
.L_x_0:
[----:B------:R-:W0:Y:S01]  /*30f0*/  S2R R88, SR_TID.X ;  /* 0x0000000000587919 */ /* 0x000e220000002100 */
[C---:B------:R-:W-:Y:S01]  /*3100*/  FMUL R4, R97.reuse, 8388608 ;  /* 0x4b00000061047820 */ /* 0x040fe20000400000 */
[C---:B------:R-:W-:Y:S01]  /*3110*/  FSETP.GT.AND P1, PT, |R97|.reuse, 8.50705917302346158658e+37, PT ;  /* 0x7e8000006100780b */ /* 0x040fe20003f24200 */
[----:B------:R-:W-:Y:S01]  /*3120*/  IMAD.MOV.U32 R7, RZ, RZ, R41 ;  /* 0x000000ffff077224 */ /* 0x000fe200078e0029 */
[----:B------:R-:W-:Y:S01]  /*3130*/  FSETP.GEU.AND P3, PT, R97, 1.175494350822287508e-38, PT ;  /* 0x008000006100780b */ /* 0x000fe20003f6e000 */
[----:B------:R-:W-:Y:S01]  /*3140*/  IMAD.MOV.U32 R15, RZ, RZ, R49 ;  /* 0x000000ffff0f7224 */ /* 0x000fe200078e0031 */
[C---:B------:R-:W-:Y:S01]  /*3150*/  LOP3.LUT R0, R119.reuse, 0x1e0, RZ, 0xc0, !PT ;  /* 0x000001e077007812 */ /* 0x040fe200078ec0ff */
[----:B------:R-:W-:Y:S01]  /*3160*/  IMAD.MOV.U32 R41, RZ, RZ, R55 ;  /* 0x000000ffff297224 */ /* 0x000fe200078e0037 */
[----:B------:R-:W-:Y:S01]  /*3170*/  MOV R49, R58 ;  /* 0x0000003a00317202 */ /* 0x000fe20000000f00 */
[C---:B------:R-:W-:Y:S01]  /*3180*/  FMUL R55, R98.reuse, 8388608 ;  /* 0x4b00000062377820 */ /* 0x040fe20000400000 */
[----:B------:R-:W-:Y:S01]  /*3190*/  FSETP.GEU.AND P2, PT, R98, 1.175494350822287508e-38, PT ;  /* 0x008000006200780b */ /* 0x000fe20003f4e000 */
[----:B------:R-:W-:Y:S01]  /*31a0*/  IMAD.SHL.U32 R9, R119, 0x4, RZ ;  /* 0x0000000477097824 */ /* 0x000fe200078e00ff */
[----:B------:R-:W-:Y:S01]  /*31b0*/  FSEL R4, R4, R97, !P3 ;  /* 0x0000006104047208 */ /* 0x000fe20005800000 */
[----:B------:R-:W-:Y:S01]  /*31c0*/  IMAD.MOV.U32 R85, RZ, RZ, R47 ;  /* 0x000000ffff557224 */ /* 0x000fe200078e002f */
[----:B------:R-:W-:Y:S01]  /*31d0*/  FSEL R58, RZ, -23, P3 ;  /* 0xc1b80000ff3a7808 */ /* 0x000fe20001800000 */
[----:B------:R-:W-:Y:S01]  /*31e0*/  IMAD.MOV.U32 R77, RZ, RZ, R39 ;  /* 0x000000ffff4d7224 */ /* 0x000fe200078e0027 */
[----:B------:R-:W-:Y:S01]  /*31f0*/  FSETP.GEU.AND P3, PT, |R97|, 1.175494350822287508e-38, PT ;  /* 0x008000006100780b */ /* 0x000fe20003f6e200 */
[----:B------:R-:W-:Y:S01]  /*3200*/  IMAD.MOV.U32 R79, RZ, RZ, R43 ;  /* 0x000000ffff4f7224 */ /* 0x000fe200078e002b */
[----:B------:R-:W-:Y:S01]  /*3210*/  MOV R86, R50 ;  /* 0x0000003200567202 */ /* 0x000fe20000000f00 */
[----:B------:R-:W-:Y:S01]  /*3220*/  IMAD.MOV.U32 R50, RZ, RZ, R59 ;  /* 0x000000ffff327224 */ /* 0x000fe200078e003b */
[C---:B------:R-:W-:Y:S01]  /*3230*/  SHF.L.U32 R2, R119.reuse, 0x3, RZ ;  /* 0x0000000377027819 */ /* 0x040fe200000006ff */
[----:B------:R-:W-:Y:S01]  /*3240*/  IMAD.MOV.U32 R47, RZ, RZ, R70 ;  /* 0x000000ffff2f7224 */ /* 0x000fe200078e0046 */
[----:B------:R-:W-:Y:S01]  /*3250*/  SHF.R.U32.HI R11, RZ, 0x1, R119 ;  /* 0x00000001ff0b7819 */ /* 0x000fe20000011677 */
[----:B------:R-:W-:Y:S01]  /*3260*/  IMAD.MOV.U32 R12, RZ, RZ, R44 ;  /* 0x000000ffff0c7224 */ /* 0x000fe200078e002c */
[----:B------:R-:W-:Y:S01]  /*3270*/  LEA R125, R0, R125, 0x1 ;  /* 0x0000007d007d7211 */ /* 0x000fe200078e08ff */
[----:B------:R-:W-:Y:S01]  /*3280*/  IMAD.SHL.U32 R0, R119, 0x400, RZ ;  /* 0x0000040077007824 */ /* 0x000fe200078e00ff */
[----:B------:R-:W-:Y:S01]  /*3290*/  MOV R78, R42 ;  /* 0x0000002a004e7202 */ /* 0x000fe20000000f00 */
[----:B------:R-:W-:Y:S01]  /*32a0*/  IMAD R10, R116, c[0x0][0x1c4], RZ ;  /* 0x00007100740a7a24 */ /* 0x000fe200078e02ff */
[----:B------:R-:W-:Y:S01]  /*32b0*/  MOV R84, R46 ;  /* 0x0000002e00547202 */ /* 0x000fe20000000f00 */
[----:B------:R-:W-:Y:S01]  /*32c0*/  @P1 FMUL R75, R75, 0.25 ;  /* 0x3e8000004b4b1820 */ /* 0x000fe20000400000 */
[----:B------:R-:W-:Y:S01]  /*32d0*/  FSEL R55, R55, R98, !P2 ;  /* 0x0000006237377208 */ /* 0x000fe20005000000 */
[----:B------:R-:W-:Y:S01]  /*32e0*/  @P1 FMUL R74, R74, 0.25 ;  /* 0x3e8000004a4a1820 */ /* 0x000fe20000400000 */
[----:B------:R-:W-:Y:S01]  /*32f0*/  FSEL R59, RZ, -23, P2 ;  /* 0xc1b80000ff3b7808 */ /* 0x000fe20001000000 */
[----:B------:R-:W-:Y:S01]  /*3300*/  @P1 FMUL R67, R67, 0.25 ;  /* 0x3e80000043431820 */ /* 0x000fe20000400000 */
[----:B------:R-:W-:Y:S01]  /*3310*/  FSETP.GT.AND P2, PT, |R98|, 8.50705917302346158658e+37, PT ;  /* 0x7e8000006200780b */ /* 0x000fe20003f44200 */
[----:B------:R-:W-:Y:S01]  /*3320*/  @P1 FMUL R66, R66, 0.25 ;  /* 0x3e80000042421820 */ /* 0x000fe20000400000 */
[----:B------:R-:W-:Y:S01]  /*3330*/  LOP3.LUT R42, R2, 0x38, RZ, 0xc0, !PT ;  /* 0x00000038022a7812 */ /* 0x000fe200078ec0ff */
[----:B------:R-:W-:Y:S01]  /*3340*/  @P1 FMUL R71, R71, 0.25 ;  /* 0x3e80000047471820 */ /* 0x000fe20000400000 */
[----:B------:R-:W-:Y:S01]  /*3350*/  LOP3.LUT R43, R9, 0x3c0, RZ, 0xc0, !PT ;  /* 0x000003c0092b7812 */ /* 0x000fe200078ec0ff */
[----:B------:R-:W-:Y:S01]  /*3360*/  @P1 FMUL R47, R47, 0.25 ;  /* 0x3e8000002f2f1820 */ /* 0x000fe20000400000 */
[----:B------:R-:W-:Y:S01]  /*3370*/  LOP3.LUT R44, R11, 0x4, RZ, 0xc0, !PT ;  /* 0x000000040b2c7812 */ /* 0x000fe200078ec0ff */
[----:B------:R-:W-:Y:S01]  /*3380*/  @P1 FMUL R63, R63, 0.25 ;  /* 0x3e8000003f3f1820 */ /* 0x000fe20000400000 */
[C---:B------:R-:W-:Y:S01]  /*3390*/  LOP3.LUT P0, RZ, R119.reuse, 0x100, RZ, 0xc0, !PT ;  /* 0x0000010077ff7812 */ /* 0x040fe2000780c0ff */
[----:B------:R-:W-:Y:S01]  /*33a0*/  @P1 FMUL R62, R62, 0.25 ;  /* 0x3e8000003e3e1820 */ /* 0x000fe20000400000 */
[----:B------:R-:W-:Y:S01]  /*33b0*/  SHF.L.U32 R119, R119, 0xc, RZ ;  /* 0x0000000c77777819 */ /* 0x000fe200000006ff */
[----:B------:R-:W-:Y:S01]  /*33c0*/  @P1 FMUL R50, R50, 0.25 ;  /* 0x3e80000032321820 */ /* 0x000fe20000400000 */
[----:B------:R-:W-:Y:S01]  /*33d0*/  LOP3.LUT R123, R123, 0x6000, R0, 0xf8, !PT ;  /* 0x000060007b7b7812 */ /* 0x000fe200078ef800 */
[----:B------:R-:W-:Y:S01]  /*33e0*/  @P1 FMUL R49, R49, 0.25 ;  /* 0x3e80000031311820 */ /* 0x000fe20000400000 */
[----:B------:R-:W-:Y:S01]  /*33f0*/  IADD3 R0, R44, R42, R43 ;  /* 0x0000002a2c007210 */ /* 0x000fe20007ffe02b */
[----:B------:R-:W-:Y:S01]  /*3400*/  @P1 FMUL R41, R41, 0.25 ;  /* 0x3e80000029291820 */ /* 0x000fe20000400000 */
[----:B0-----:R-:W-:Y:S01]  /*3410*/  LOP3.LUT R88, R88, 0x1ff, RZ, 0xc0, !PT ;  /* 0x000001ff58587812 */ /* 0x001fe200078ec0ff */
[----:B------:R-:W-:Y:S01]  /*3420*/  @P1 FMUL R54, R54, 0.25 ;  /* 0x3e80000036361820 */ /* 0x000fe20000400000 */
[----:B------:R-:W-:Y:S01]  /*3430*/  IADD3 R70, R55, -0x3f3504f3, RZ ;  /* 0xc0cafb0d37467810 */ /* 0x000fe20007ffe0ff */
[----:B------:R-:W-:Y:S01]  /*3440*/  @P1 FMUL R51, R51, 0.25 ;  /* 0x3e80000033331820 */ /* 0x000fe20000400000 */
[----:B------:R-:W0:Y:S01]  /*3450*/  S2R R117, SR_CTAID.Y ;  /* 0x0000000000757919 */ /* 0x000e220000002600 */
[----:B------:R-:W-:Y:S01]  /*3460*/  @P1 FMUL R86, R86, 0.25 ;  /* 0x3e80000056561820 */ /* 0x000fe20000400000 */
[----:B------:R-:W-:Y:S01]  /*3470*/  LOP3.LUT R70, R70, 0xff800000, RZ, 0xc0, !PT ;  /* 0xff80000046467812 */ /* 0x000fe200078ec0ff */
[----:B------:R-:W-:Y:S01]  /*3480*/  @P1 FMUL R85, R85, 0.25 ;  /* 0x3e80000055551820 */ /* 0x000fe20000400000 */
[----:B------:R-:W-:Y:S01]  /*3490*/  IADD3 R87, R4, -0x3f3504f3, RZ ;  /* 0xc0cafb0d04577810 */ /* 0x000fe20007ffe0ff */
[----:B------:R-:W-:Y:S01]  /*34a0*/  @P1 FMUL R84, R84, 0.25 ;  /* 0x3e80000054541820 */ /* 0x000fe20000400000 */
[----:B------:R-:W-:Y:S01]  /*34b0*/  BAR.SYNC.DEFER_BLOCKING 0x0 ;  /* 0x0000000000007b1d */ /* 0x000fe20000010000 */
[----:B------:R-:W-:Y:S01]  /*34c0*/  @P1 FMUL R79, R79, 0.25 ;  /* 0x3e8000004f4f1820 */ /* 0x000fe20000400000 */
[----:B------:R-:W-:Y:S01]  /*34d0*/  LOP3.LUT R87, R87, 0xff800000, RZ, 0xc0, !PT ;  /* 0xff80000057577812 */ /* 0x000fe200078ec0ff */
[----:B------:R-:W-:Y:S01]  /*34e0*/  @P1 FMUL R78, R78, 0.25 ;  /* 0x3e8000004e4e1820 */ /* 0x000fe20000400000 */
[----:B------:R-:W-:Y:S01]  /*34f0*/  LOP3.LUT R124, R124, 0x3f8, RZ, 0xc0, !PT ;  /* 0x000003f87c7c7812 */ /* 0x000fe200078ec0ff */
[----:B------:R-:W-:Y:S01]  /*3500*/  @P1 FMUL R77, R77, 0.25 ;  /* 0x3e8000004d4d1820 */ /* 0x000fe20000400000 */
[----:B------:R-:W-:Y:S01]  /*3510*/  I2F R11, R87 ;  /* 0x00000057000b7306 */ /* 0x000fe20000201400 */
[----:B------:R-:W-:-:S02]  /*3520*/  @P1 FMUL R38, R38, 0.25 ;  /* 0x3e80000026261820 */ /* 0x000fc40000400000 */
[----:B------:R-:W-:Y:S02]  /*3530*/  @P1 FMUL R35, R35, 0.25 ;  /* 0x3e80000023231820 */ /* 0x000fe40000400000 */
[----:B------:R-:W-:Y:S02]  /*3540*/  @P1 FMUL R34, R34, 0.25 ;  /* 0x3e80000022221820 */ /* 0x000fe40000400000 */
[----:B------:R-:W-:Y:S02]  /*3550*/  @P1 FMUL R31, R31, 0.25 ;  /* 0x3e8000001f1f1820 */ /* 0x000fe40000400000 */
[----:B------:R-:W-:Y:S02]  /*3560*/  @P1 FMUL R30, R30, 0.25 ;  /* 0x3e8000001e1e1820 */ /* 0x000fe40000400000 */
[----:B------:R-:W-:Y:S02]  /*3570*/  @P1 FMUL R27, R27, 0.25 ;  /* 0x3e8000001b1b1820 */ /* 0x000fe40000400000 */
[----:B------:R-:W-:-:S02]  /*3580*/  @P1 FMUL R26, R26, 0.25 ;  /* 0x3e8000001a1a1820 */ /* 0x000fc40000400000 */
[----:B------:R-:W-:Y:S02]  /*3590*/  @P1 FMUL R83, R83, 0.25 ;  /* 0x3e80000053531820 */ /* 0x000fe40000400000 */
[----:B------:R-:W-:Y:S02]  /*35a0*/  @P1 FMUL R82, R82, 0.25 ;  /* 0x3e80000052521820 */ /* 0x000fe40000400000 */
[----:B------:R-:W-:Y:S02]  /*35b0*/  @P1 FMUL R23, R23, 0.25 ;  /* 0x3e80000017171820 */ /* 0x000fe40000400000 */
[----:B------:R-:W-:Y:S02]  /*35c0*/  @P1 FMUL R22, R22, 0.25 ;  /* 0x3e80000016161820 */ /* 0x000fe40000400000 */
[----:B------:R-:W-:Y:S02]  /*35d0*/  @P1 FMUL R19, R19, 0.25 ;  /* 0x3e80000013131820 */ /* 0x000fe40000400000 */
[----:B------:R-:W-:-:S02]  /*35e0*/  @P1 FMUL R18, R18, 0.25 ;  /* 0x3e80000012121820 */ /* 0x000fc40000400000 */
[----:B------:R-:W-:Y:S01]  /*35f0*/  @P1 FMUL R97, R97, 0.25 ;  /* 0x3e80000061611820 */ /* 0x000fe20000400000 */
[----:B------:R-:W-:Y:S01]  /*3600*/  FSETP.GEU.AND P1, PT, |R98|, 1.175494350822287508e-38, PT ;  /* 0x008000006200780b */ /* 0x000fe20003f2e200 */
[C---:B------:R-:W-:Y:S02]  /*3610*/  IMAD.SHL.U32 R9, R10.reuse, 0x2, RZ ;  /* 0x000000020a097824 */ /* 0x040fe400078e00ff */
[----:B------:R-:W-:Y:S01]  /*3620*/  IMAD.HI R42, R10, 0x2, RZ ;  /* 0x000000020a2a7827 */ /* 0x000fe200078e02ff */
[----:B------:R-:W-:-:S03]  /*3630*/  LOP3.LUT R10, R119, 0x6000, RZ, 0xc0, !PT ;  /* 0x00006000770a7812 */ /* 0x000fc600078ec0ff */
[----:B------:R-:W-:Y:S02]  /*3640*/  @!P3 FMUL R97, R97, 16777216 ;  /* 0x4b8000006161b820 */ /* 0x000fe40000400000 */
[----:B------:R-:W-:Y:S02]  /*3650*/  IMAD R10, R88, 0x10, R10 ;  /* 0x00000010580a7824 */ /* 0x000fe400078e020a */
[----:B------:R-:W1:Y:S01]  /*3660*/  MUFU.RCP R88, R97 ;  /* 0x0000006100587308 */ /* 0x000e620000001000 */
[----:B------:R-:W-:Y:S02]  /*3670*/  @P2 FMUL R98, R98, 0.25 ;  /* 0x3e80000062622820 */ /* 0x000fe40000400000 */
[----:B------:R-:W-:Y:S02]  /*3680*/  IMAD.MOV.U32 R3, RZ, RZ, R40 ;  /* 0x000000ffff037224 */ /* 0x000fe400078e0028 */
[----:B------:R-:W-:Y:S02]  /*3690*/  @!P1 FMUL R98, R98, 16777216 ;  /* 0x4b80000062629820 */ /* 0x000fe40000400000 */
[----:B------:R-:W-:Y:S01]  /*36a0*/  @!P3 FMUL R62, R62, 16777216 ;  /* 0x4b8000003e3eb820 */ /* 0x000fe20000400000 */
[----:B------:R-:W2:Y:S01]  /*36b0*/  I2F R40, R70 ;  /* 0x0000004600287306 */ /* 0x000ea20000201400 */
[----:B------:R-:W-:-:S02]  /*36c0*/  @!P3 FMUL R79, R79, 16777216 ;  /* 0x4b8000004f4fb820 */ /* 0x000fc40000400000 */
[----:B------:R-:W-:Y:S02]  /*36d0*/  IMAD.MOV.U32 R14, RZ, RZ, R48 ;  /* 0x000000ffff0e7224 */ /* 0x000fe400078e0030 */
[----:B------:R-:W-:Y:S02]  /*36e0*/  @!P3 FMUL R86, R86, 16777216 ;  /* 0x4b8000005656b820 */ /* 0x000fe40000400000 */
[----:B------:R-:W-:Y:S01]  /*36f0*/  @P2 FMUL R12, R12, 0.25 ;  /* 0x3e8000000c0c2820 */ /* 0x000fe20000400000 */
[----:B------:R-:W3:Y:S01]  /*3700*/  MUFU.RCP R98, R98 ;  /* 0x0000006200627308 */ /* 0x000ee20000001000 */
[C---:B-1----:R-:W-:Y:S02]  /*3710*/  FMUL R48, R88.reuse, R62 ;  /* 0x0000003e58307220 */ /* 0x042fe40000400000 */
[----:B------:R-:W-:Y:S01]  /*3720*/  FMUL R62, R88, R79 ;  /* 0x0000004f583e7220 */ /* 0x000fe20000400000 */
[----:B------:R-:W-:Y:S01]  /*3730*/  IADD3 R79, R55, -R70, RZ ;  /* 0x80000046374f7210 */ /* 0x000fe20007ffe0ff */
[----:B------:R-:W-:-:S02]  /*3740*/  @!P3 FMUL R51, R51, 16777216 ;  /* 0x4b8000003333b820 */ /* 0x000fc40000400000 */
[----:B------:R-:W-:Y:S02]  /*3750*/  IMAD.MOV.U32 R76, RZ, RZ, R53 ;  /* 0x000000ffff4c7224 */ /* 0x000fe400078e0035 */
[----:B------:R-:W-:Y:S02]  /*3760*/  @!P3 FMUL R85, R85, 16777216 ;  /* 0x4b8000005555b820 */ /* 0x000fe40000400000 */
[----:B------:R-:W-:Y:S02]  /*3770*/  FMUL R53, R88, R86 ;  /* 0x0000005658357220 */ /* 0x000fe40000400000 */
[----:B------:R-:W-:Y:S02]  /*3780*/  @!P1 FMUL R12, R12, 16777216 ;  /* 0x4b8000000c0c9820 */ /* 0x000fe40000400000 */
[----:B--2---:R-:W-:Y:S02]  /*3790*/  FFMA.FTZ R59, R40, 1.1920928955078125e-07, R59 ;  /* 0x34000000283b7823 */ /* 0x004fe4000001003b */
[----:B------:R-:W-:-:S02]  /*37a0*/  IMAD.MOV.U32 R86, RZ, RZ, 0x3dc6b27f ;  /* 0x3dc6b27fff567424 */ /* 0x000fc400078e00ff */
[----:B------:R-:W-:Y:S02]  /*37b0*/  FADD R79, R79, -1 ;  /* 0xbf8000004f4f7421 */ /* 0x000fe40000000000 */
[C---:B------:R-:W-:Y:S02]  /*37c0*/  FMUL R40, R88.reuse, R51 ;  /* 0x0000003358287220 */ /* 0x040fe40000400000 */
[----:B------:R-:W-:Y:S02]  /*37d0*/  FMUL R51, R88, R85 ;  /* 0x0000005558337220 */ /* 0x000fe40000400000 */
[----:B---3--:R-:W-:Y:S02]  /*37e0*/  FMUL R85, R98, R12 ;  /* 0x0000000c62557220 */ /* 0x008fe40000400000 */
[----:B------:R-:W-:Y:S01]  /*37f0*/  FFMA.FTZ R12, R79, R86, -0.16845393180847167969 ;  /* 0xbe2c7f304f0c7423 */ /* 0x000fe20000010056 */
[----:B------:R-:W-:Y:S01]  /*3800*/  F2FP.BF16.PACK_AB R40, R40, R51 ;  /* 0x000000332828723e */ /* 0x000fe200000010ff */
[----:B------:R-:W-:-:S02]  /*3810*/  @!P3 FMUL R66, R66, 16777216 ;  /* 0x4b8000004242b820 */ /* 0x000fc40000400000 */
[----:B------:R-:W-:Y:S02]  /*3820*/  FFMA.FTZ R12, R79, R12, 0.1716887056827545166 ;  /* 0x3e2fcf2a4f0c7423 */ /* 0x000fe4000001000c */
[----:B------:R-:W-:Y:S02]  /*3830*/  @P2 FMUL R3, R3, 0.25 ;  /* 0x3e80000003032820 */ /* 0x000fe40000400000 */
[----:B------:R-:W-:Y:S02]  /*3840*/  FFMA.FTZ R12, R79, R12, -0.17900948226451873779 ;  /* 0xbe374e434f0c7423 */ /* 0x000fe4000001000c */
[----:B------:R-:W-:Y:S02]  /*3850*/  @!P3 FMUL R27, R27, 16777216 ;  /* 0x4b8000001b1bb820 */ /* 0x000fe40000400000 */
[----:B------:R-:W-:Y:S02]  /*3860*/  FFMA.FTZ R12, R79, R12, 0.20512372255325317383 ;  /* 0x3e520bf44f0c7423 */ /* 0x000fe4000001000c */
[----:B------:R-:W-:-:S02]  /*3870*/  IMAD.IADD R70, R4, 0x1, -R87 ;  /* 0x0000000104467824 */ /* 0x000fc400078e0a57 */
[----:B------:R-:W-:Y:S02]  /*3880*/  FFMA.FTZ R12, R79, R12, -0.24046532809734344482 ;  /* 0xbe763c8b4f0c7423 */ /* 0x000fe4000001000c */
[----:B0-----:R-:W-:Y:S02]  /*3890*/  IMAD R5, R117, c[0x0][0x1c0], RZ ;  /* 0x0000700075057a24 */ /* 0x001fe400078e02ff */
[----:B------:R-:W-:Y:S02]  /*38a0*/  @!P3 FMUL R82, R82, 16777216 ;  /* 0x4b8000005252b820 */ /* 0x000fe40000400000 */
[----:B------:R-:W-:Y:S02]  /*38b0*/  @!P3 FMUL R19, R19, 16777216 ;  /* 0x4b8000001313b820 */ /* 0x000fe40000400000 */
[----:B------:R-:W-:Y:S02]  /*38c0*/  FMUL R46, R88, R66 ;  /* 0x00000042582e7220 */ /* 0x000fe40000400000 */
[----:B------:R-:W-:-:S02]  /*38d0*/  @!P1 FMUL R3, R3, 16777216 ;  /* 0x4b80000003039820 */ /* 0x000fc40000400000 */
[----:B------:R-:W-:Y:S02]  /*38e0*/  FFMA.FTZ R12, R79, R12, 0.28857114911079406738 ;  /* 0x3e93bf994f0c7423 */ /* 0x000fe4000001000c */
[----:B------:R-:W-:Y:S02]  /*38f0*/  FMUL R66, R88, R27 ;  /* 0x0000001b58427220 */ /* 0x000fe40000400000 */
[----:B------:R-:W-:Y:S02]  /*3900*/  FADD R70, R70, -1 ;  /* 0xbf80000046467421 */ /* 0x000fe40000000000 */
[----:B------:R-:W-:Y:S02]  /*3910*/  IMAD.SHL.U32 R2, R5, 0x2, RZ ;  /* 0x0000000205027824 */ /* 0x000fe400078e00ff */
[C---:B------:R-:W-:Y:S02]  /*3920*/  FMUL R27, R88.reuse, R82 ;  /* 0x00000052581b7220 */ /* 0x040fe40000400000 */
[----:B------:R-:W-:Y:S01]  /*3930*/  IMAD.MOV.U32 R13, RZ, RZ, R45 ;  /* 0x000000ffff0d7224 */ /* 0x000fe200078e002d */
[----:B------:R-:W-:Y:S01]  /*3940*/  IADD3 R2, P4, P5, R9, c[0x0][0x178], R2 ;  /* 0x00005e0009027a10 */ /* 0x000fe20007d9e002 */
[----:B------:R-:W-:-:S02]  /*3950*/  FMUL R82, R88, R19 ;  /* 0x0000001358527220 */ /* 0x000fc40000400000 */
[----:B------:R-:W-:Y:S02]  /*3960*/  FMUL R19, R98, R3 ;  /* 0x0000000362137220 */ /* 0x000fe40000400000 */
[----:B------:R-:W-:Y:S02]  /*3970*/  FFMA.FTZ R12, R79, R12, -0.36067417263984680176 ;  /* 0xbeb8aa494f0c7423 */ /* 0x000fe4000001000c */
[----:B------:R-:W-:Y:S02]  /*3980*/  FFMA.FTZ R3, R70, R86, -0.16845393180847167969 ;  /* 0xbe2c7f3046037423 */ /* 0x000fe40000010056 */
[----:B------:R-:W-:Y:S02]  /*3990*/  IMAD.SHL.U32 R44, R125, 0x4, RZ ;  /* 0x000000047d2c7824 */ /* 0x000fe400078e00ff */
[----:B------:R-:W-:Y:S02]  /*39a0*/  @P2 FMUL R73, R73, 0.25 ;  /* 0x3e80000049492820 */ /* 0x000fe40000400000 */
[----:B------:R-:W-:-:S02]  /*39b0*/  @P2 FMUL R13, R13, 0.25 ;  /* 0x3e8000000d0d2820 */ /* 0x000fc40000400000 */
[----:B------:R-:W-:Y:S01]  /*39c0*/  IMAD.HI R9, R5, 0x2, RZ ;  /* 0x0000000205097827 */ /* 0x000fe200078e02ff */
[----:B------:R-:W-:-:S03]  /*39d0*/  LOP3.LUT R5, R123, R44, RZ, 0x3c, !PT ;  /* 0x0000002c7b057212 */ /* 0x000fc600078e3cff */
[----:B------:R-:W-:Y:S01]  /*39e0*/  @!P3 FMUL R67, R67, 16777216 ;  /* 0x4b8000004343b820 */ /* 0x000fe20000400000 */
[----:B------:R-:W-:Y:S01]  /*39f0*/  IADD3.X R9, R42, c[0x0][0x17c], R9, P4, P5 ;  /* 0x00005f002a097a10 */ /* 0x000fe200027ea409 */
[----:B------:R-:W-:Y:S02]  /*3a00*/  @P2 FMUL R7, R7, 0.25 ;  /* 0x3e80000007072820 */ /* 0x000fe40000400000 */
[----:B------:R-:W-:Y:S02]  /*3a10*/  @P2 FMUL R32, R32, 0.25 ;  /* 0x3e80000020202820 */ /* 0x000fe40000400000 */
[----:B------:R-:W-:Y:S02]  /*3a20*/  @P2 FMUL R20, R20, 0.25 ;  /* 0x3e80000014142820 */ /* 0x000fe40000400000 */
[----:B------:R-:W-:Y:S02]  /*3a30*/  @P2 FMUL R16, R16, 0.25 ;  /* 0x3e80000010102820 */ /* 0x000fe40000400000 */
[----:B------:R-:W-:-:S02]  /*3a40*/  FFMA.FTZ R12, R79, R12, 0.48089820146560668945 ;  /* 0x3ef6384a4f0c7423 */ /* 0x000fc4000001000c */
[----:B------:R-:W-:Y:S02]  /*3a50*/  @!P3 FMUL R30, R30, 16777216 ;  /* 0x4b8000001e1eb820 */ /* 0x000fe40000400000 */
[----:B------:R-:W-:Y:S02]  /*3a60*/  @P2 FMUL R28, R28, 0.25 ;  /* 0x3e8000001c1c2820 */ /* 0x000fe40000400000 */
[----:B------:R-:W-:Y:S02]  /*3a70*/  @P2 FMUL R21, R21, 0.25 ;  /* 0x3e80000015152820 */ /* 0x000fe40000400000 */
[----:B------:R-:W-:Y:S02]  /*3a80*/  @P2 FMUL R17, R17, 0.25 ;  /* 0x3e80000011112820 */ /* 0x000fe40000400000 */
[----:B------:R-:W-:Y:S02]  /*3a90*/  FFMA.FTZ R3, R70, R3, 0.1716887056827545166 ;  /* 0x3e2fcf2a46037423 */ /* 0x000fe40000010003 */
[----:B------:R-:W-:-:S02]  /*3aa0*/  @!P3 FMUL R75, R75, 16777216 ;  /* 0x4b8000004b4bb820 */ /* 0x000fc40000400000 */
[----:B------:R-:W-:Y:S02]  /*3ab0*/  @!P3 FMUL R71, R71, 16777216 ;  /* 0x4b8000004747b820 */ /* 0x000fe40000400000 */
[----:B------:R-:W-:Y:S02]  /*3ac0*/  @P2 FMUL R14, R14, 0.25 ;  /* 0x3e8000000e0e2820 */ /* 0x000fe40000400000 */
[----:B------:R-:W-:Y:S02]  /*3ad0*/  @P2 FMUL R25, R25, 0.25 ;  /* 0x3e80000019192820 */ /* 0x000fe40000400000 */
[----:B------:R-:W-:Y:S02]  /*3ae0*/  @P2 FMUL R81, R81, 0.25 ;  /* 0x3e80000051512820 */ /* 0x000fe40000400000 */
[----:B------:R-:W-:Y:S02]  /*3af0*/  @!P1 FMUL R73, R73, 16777216 ;  /* 0x4b80000049499820 */ /* 0x000fe40000400000 */
        /* <DEDUP_REMOVED lines=8> */
[----:B------:R-:W-:Y:S02]  /*3b80*/  FMUL R44, R88, R67 ;  /* 0x00000043582c7220 */ /* 0x000fe40000400000 */
[----:B------:R-:W-:Y:S02]  /*3b90*/  @P2 FMUL R65, R65, 0.25 ;  /* 0x3e80000041412820 */ /* 0x000fe40000400000 */
[----:B------:R-:W-:Y:S02]  /*3ba0*/  @P2 FMUL R36, R36, 0.25 ;  /* 0x3e80000024242820 */ /* 0x000fe40000400000 */
[----:B------:R-:W-:Y:S02]  /*3bb0*/  @P2 FMUL R33, R33, 0.25 ;  /* 0x3e80000021212820 */ /* 0x000fe40000400000 */
[----:B------:R-:W-:-:S02]  /*3bc0*/  @P2 FMUL R29, R29, 0.25 ;  /* 0x3e8000001d1d2820 */ /* 0x000fc40000400000 */
[----:B------:R-:W-:Y:S02]  /*3bd0*/  @!P1 FMUL R7, R7, 16777216 ;  /* 0x4b80000007079820 */ /* 0x000fe40000400000 */
[----:B------:R-:W-:Y:S02]  /*3be0*/  @!P1 FMUL R32, R32, 16777216 ;  /* 0x4b80000020209820 */ /* 0x000fe40000400000 */
[----:B------:R-:W-:Y:S02]  /*3bf0*/  @!P1 FMUL R20, R20, 16777216 ;  /* 0x4b80000014149820 */ /* 0x000fe40000400000 */
[----:B------:R-:W-:Y:S02]  /*3c00*/  @!P1 FMUL R16, R16, 16777216 ;  /* 0x4b80000010109820 */ /* 0x000fe40000400000 */
[----:B------:R-:W-:Y:S02]  /*3c10*/  FFMA.FTZ R12, R79, R12, -0.72134751081466674805 ;  /* 0xbf38aa3b4f0c7423 */ /* 0x000fe4000001000c */
[----:B------:R-:W-:-:S02]  /*3c20*/  @!P3 FMUL R84, R84, 16777216 ;  /* 0x4b8000005454b820 */ /* 0x000fc40000400000 */
[----:B------:R-:W-:Y:S02]  /*3c30*/  @!P3 FMUL R38, R38, 16777216 ;  /* 0x4b8000002626b820 */ /* 0x000fe40000400000 */
[----:B------:R-:W-:Y:S02]  /*3c40*/  FMUL R67, R88, R30 ;  /* 0x0000001e58437220 */ /* 0x000fe40000400000 */
[----:B------:R-:W-:Y:S02]  /*3c50*/  @P2 FMUL R64, R64, 0.25 ;  /* 0x3e80000040402820 */ /* 0x000fe40000400000 */
[----:B------:R-:W-:Y:S02]  /*3c60*/  @!P1 FMUL R28, R28, 16777216 ;  /* 0x4b8000001c1c9820 */ /* 0x000fe40000400000 */
[----:B------:R-:W-:Y:S02]  /*3c70*/  @!P1 FMUL R21, R21, 16777216 ;  /* 0x4b80000015159820 */ /* 0x000fe40000400000 */
[----:B------:R-:W-:-:S02]  /*3c80*/  @!P1 FMUL R17, R17, 16777216 ;  /* 0x4b80000011119820 */ /* 0x000fc40000400000 */
[----:B------:R-:W-:Y:S02]  /*3c90*/  FFMA.FTZ R3, R70, R3, -0.17900948226451873779 ;  /* 0xbe374e4346037423 */ /* 0x000fe40000010003 */
[----:B------:R-:W-:Y:S02]  /*3ca0*/  @!P3 FMUL R74, R74, 16777216 ;  /* 0x4b8000004a4ab820 */ /* 0x000fe40000400000 */
[----:B------:R-:W-:Y:S02]  /*3cb0*/  @!P3 FMUL R34, R34, 16777216 ;  /* 0x4b8000002222b820 */ /* 0x000fe40000400000 */
[C---:B------:R-:W-:Y:S02]  /*3cc0*/  FMUL R43, R88.reuse, R75 ;  /* 0x0000004b582b7220 */ /* 0x040fe40000400000 */
[----:B------:R-:W-:Y:S02]  /*3cd0*/  FMUL R42, R88, R71 ;  /* 0x00000047582a7220 */ /* 0x000fe40000400000 */
[----:B------:R-:W-:Y:S01]  /*3ce0*/  @P2 FMUL R61, R61, 0.25 ;  /* 0x3e8000003d3d2820 */ /* 0x000fe20000400000 */
[----:B------:R-:W-:Y:S01]  /*3cf0*/  F2FP.BF16.PACK_AB R43, R43, R44 ;  /* 0x0000002c2b2b723e */ /* 0x000fe200000010ff */
[----:B------:R-:W-:-:S02]  /*3d00*/  @!P1 FMUL R14, R14, 16777216 ;  /* 0x4b8000000e0e9820 */ /* 0x000fc40000400000 */
[----:B------:R-:W-:Y:S02]  /*3d10*/  @!P1 FMUL R25, R25, 16777216 ;  /* 0x4b80000019199820 */ /* 0x000fe40000400000 */
[----:B------:R-:W-:Y:S02]  /*3d20*/  @!P1 FMUL R81, R81, 16777216 ;  /* 0x4b80000051519820 */ /* 0x000fe40000400000 */
[----:B------:R-:W-:Y:S02]  /*3d30*/  FMUL R30, R98, R73 ;  /* 0x00000049621e7220 */ /* 0x000fe40000400000 */
[----:B------:R-:W-:Y:S02]  /*3d40*/  IMAD.MOV.U32 R39, RZ, RZ, R52 ;  /* 0x000000ffff277224 */ /* 0x000fe400078e0034 */
[----:B------:R-:W-:Y:S02]  /*3d50*/  FFMA.FTZ R58, R11, 1.1920928955078125e-07, R58 ;  /* 0x340000000b3a7823 */ /* 0x000fe4000001003a */
[----:B------:R-:W-:-:S02]  /*3d60*/  @!P3 FMUL R31, R31, 16777216 ;  /* 0x4b8000001f1fb820 */ /* 0x000fc40000400000 */
[----:B------:R-:W-:Y:S02]  /*3d70*/  @!P3 FMUL R26, R26, 16777216 ;  /* 0x4b8000001a1ab820 */ /* 0x000fe40000400000 */
[----:B------:R-:W-:Y:S02]  /*3d80*/  @!P3 FMUL R22, R22, 16777216 ;  /* 0x4b8000001616b820 */ /* 0x000fe40000400000 */
[C---:B------:R-:W-:Y:S02]  /*3d90*/  FMUL R71, R88.reuse, R23 ;  /* 0x0000001758477220 */ /* 0x040fe40000400000 */
[----:B------:R-:W-:Y:S02]  /*3da0*/  FMUL R75, R88, R18 ;  /* 0x00000012584b7220 */ /* 0x000fe40000400000 */
[----:B------:R-:W-:Y:S02]  /*3db0*/  @P2 FMUL R60, R60, 0.25 ;  /* 0x3e8000003c3c2820 */ /* 0x000fe40000400000 */
[----:B------:R-:W-:-:S02]  /*3dc0*/  @!P1 FMUL R37, R37, 16777216 ;  /* 0x4b80000025259820 */ /* 0x000fc40000400000 */
[----:B------:R-:W-:Y:S02]  /*3dd0*/  @!P1 FMUL R24, R24, 16777216 ;  /* 0x4b80000018189820 */ /* 0x000fe40000400000 */
[----:B------:R-:W-:Y:S02]  /*3de0*/  @!P1 FMUL R80, R80, 16777216 ;  /* 0x4b80000050509820 */ /* 0x000fe40000400000 */
[----:B------:R-:W-:Y:S02]  /*3df0*/  FMUL R73, R98, R13 ;  /* 0x0000000d62497220 */ /* 0x000fe40000400000 */
[----:B------:R-:W-:Y:S02]  /*3e00*/  @!P3 FMUL R78, R78, 16777216 ;  /* 0x4b8000004e4eb820 */ /* 0x000fe40000400000 */
[----:B------:R-:W-:Y:S02]  /*3e10*/  @!P3 FMUL R77, R77, 16777216 ;  /* 0x4b8000004d4db820 */ /* 0x000fe40000400000 */
[----:B------:R-:W-:-:S02]  /*3e20*/  @!P3 FMUL R35, R35, 16777216 ;  /* 0x4b8000002323b820 */ /* 0x000fc40000400000 */
[----:B------:R-:W-:Y:S02]  /*3e30*/  @!P3 FMUL R83, R83, 16777216 ;  /* 0x4b8000005353b820 */ /* 0x000fe40000400000 */
[C---:B------:R-:W-:Y:S02]  /*3e40*/  FMUL R11, R88.reuse, R63 ;  /* 0x0000003f580b7220 */ /* 0x040fe40000400000 */
[----:B------:R-:W-:Y:S02]  /*3e50*/  FMUL R52, R88, R54 ;  /* 0x0000003658347220 */ /* 0x000fe40000400000 */
[----:B------:R-:W-:Y:S01]  /*3e60*/  @P2 FMUL R15, R15, 0.25 ;  /* 0x3e8000000f0f2820 */ /* 0x000fe20000400000 */
[----:B------:R-:W-:Y:S01]  /*3e70*/  F2FP.BF16.PACK_AB R42, R42, R11 ;  /* 0x0000000b2a2a723e */ /* 0x000fe200000010ff */
[----:B------:R-:W-:Y:S02]  /*3e80*/  @!P1 FMUL R65, R65, 16777216 ;  /* 0x4b80000041419820 */ /* 0x000fe40000400000 */
[----:B------:R-:W-:-:S02]  /*3e90*/  @!P1 FMUL R36, R36, 16777216 ;  /* 0x4b80000024249820 */ /* 0x000fc40000400000 */
[----:B------:R-:W-:Y:S02]  /*3ea0*/  @!P1 FMUL R33, R33, 16777216 ;  /* 0x4b80000021219820 */ /* 0x000fe40000400000 */
[----:B------:R-:W-:Y:S02]  /*3eb0*/  @!P1 FMUL R29, R29, 16777216 ;  /* 0x4b8000001d1d9820 */ /* 0x000fe40000400000 */
[C---:B------:R-:W-:Y:S02]  /*3ec0*/  FMUL R23, R98.reuse, R7 ;  /* 0x0000000762177220 */ /* 0x040fe40000400000 */
[C---:B------:R-:W-:Y:S02]  /*3ed0*/  FMUL R18, R98.reuse, R32 ;  /* 0x0000002062127220 */ /* 0x040fe40000400000 */
[C---:B------:R-:W-:Y:S02]  /*3ee0*/  FMUL R20, R98.reuse, R20 ;  /* 0x0000001462147220 */ /* 0x040fe40000400000 */
[----:B------:R-:W-:-:S02]  /*3ef0*/  FMUL R13, R98, R16 ;  /* 0x00000010620d7220 */ /* 0x000fc40000400000 */
[----:B------:R-:W-:Y:S02]  /*3f00*/  FMUL R12, R79, R12 ;  /* 0x0000000c4f0c7220 */ /* 0x000fe40000400000 */
[----:B------:R-:W-:Y:S01]  /*3f10*/  FMUL R54, R88, R84 ;  /* 0x0000005458367220 */ /* 0x000fe20000400000 */
[----:B------:R-:W-:Y:S01]  /*3f20*/  F2FP.BF16.PACK_AB R16, R20, R13 ;  /* 0x0000000d1410723e */ /* 0x000fe200000010ff */
[----:B------:R-:W-:Y:S02]  /*3f30*/  FMUL R63, R88, R38 ;  /* 0x00000026583f7220 */ /* 0x000fe40000400000 */
[----:B------:R-:W-:Y:S02]  /*3f40*/  @!P1 FMUL R64, R64, 16777216 ;  /* 0x4b80000040409820 */ /* 0x000fe40000400000 */
[C---:B------:R-:W-:Y:S02]  /*3f50*/  FMUL R7, R98.reuse, R28 ;  /* 0x0000001c62077220 */ /* 0x040fe40000400000 */
[----:B------:R-:W-:-:S02]  /*3f60*/  FMUL R21, R98, R21 ;  /* 0x0000001562157220 */ /* 0x000fc40000400000 */
[----:B------:R-:W-:Y:S01]  /*3f70*/  FMUL R32, R98, R17 ;  /* 0x0000001162207220 */ /* 0x000fe20000400000 */
[----:B------:R-:W-:Y:S01]  /*3f80*/  F2FP.BF16.PACK_AB R18, R18, R7 ;  /* 0x000000071212723e */ /* 0x000fe200000010ff */
[----:B------:R-:W-:Y:S02]  /*3f90*/  FFMA.FTZ R3, R70, R3, 0.20512372255325317383 ;  /* 0x3e520bf446037423 */ /* 0x000fe40000010003 */
[C---:B------:R-:W-:Y:S01]  /*3fa0*/  FMUL R45, R88.reuse, R74 ;  /* 0x0000004a582d7220 */ /* 0x040fe20000400000 */
[----:B------:R-:W-:Y:S01]  /*3fb0*/  F2FP.BF16.PACK_AB R20, R21, R32 ;  /* 0x000000201514723e */ /* 0x000fe200000010ff */
[----:B------:R-:W-:Y:S02]  /*3fc0*/  FMUL R38, R88, R34 ;  /* 0x0000002258267220 */ /* 0x000fe40000400000 */
[----:B------:R-:W-:Y:S02]  /*3fd0*/  @!P1 FMUL R61, R61, 16777216 ;  /* 0x4b8000003d3d9820 */ /* 0x000fe40000400000 */
[----:B------:R-:W-:-:S02]  /*3fe0*/  FMUL R84, R98, R14 ;  /* 0x0000000e62547220 */ /* 0x000fc40000400000 */
[C---:B------:R-:W-:Y:S02]  /*3ff0*/  FMUL R25, R98.reuse, R25 ;  /* 0x0000001962197220 */ /* 0x040fe40000400000 */
[----:B------:R-:W-:Y:S01]  /*4000*/  FMUL R28, R98, R81 ;  /* 0x00000051621c7220 */ /* 0x000fe20000400000 */
[----:B------:R-:W-:Y:S01]  /*4010*/  F2FP.BF16.PACK_AB R32, R84, R85 ;  /* 0x000000555420723e */ /* 0x000fe200000010ff */
[C---:B------:R-:W-:Y:S02]  /*4020*/  FMUL R34, R88.reuse, R31 ;  /* 0x0000001f58227220 */ /* 0x040fe40000400000 */
[C---:B------:R-:W-:Y:S01]  /*4030*/  FMUL R26, R88.reuse, R26 ;  /* 0x0000001a581a7220 */ /* 0x040fe20000400000 */
[----:B------:R-:W-:Y:S01]  /*4040*/  F2FP.BF16.PACK_AB R21, R25, R28 ;  /* 0x0000001c1915723e */ /* 0x000fe200000010ff */
[----:B------:R-:W-:Y:S02]  /*4050*/  FMUL R74, R88, R22 ;  /* 0x00000016584a7220 */ /* 0x000fe40000400000 */
[----:B------:R-:W-:Y:S01]  /*4060*/  @!P1 FMUL R60, R60, 16777216 ;  /* 0x4b8000003c3c9820 */ /* 0x000fe20000400000 */
[----:B------:R-:W-:Y:S01]  /*4070*/  F2FP.BF16.PACK_AB R25, R26, R27 ;  /* 0x0000001b1a19723e */ /* 0x000fe200000010ff */
[----:B------:R-:W-:Y:S01]  /*4080*/  FMUL R14, R98, R37 ;  /* 0x00000025620e7220 */ /* 0x000fe20000400000 */
[----:B------:R-:W-:Y:S01]  /*4090*/  F2FP.BF16.PACK_AB R26, R38, R67 ;  /* 0x00000043261a723e */ /* 0x000fe200000010ff */
[----:B------:R-:W-:-:S02]  /*40a0*/  FMUL R24, R98, R24 ;  /* 0x0000001862187220 */ /* 0x000fc40000400000 */
[----:B------:R-:W-:Y:S01]  /*40b0*/  FMUL R17, R98, R80 ;  /* 0x0000005062117220 */ /* 0x000fe20000400000 */
[----:B------:R-:W-:Y:S01]  /*40c0*/  F2FP.BF16.PACK_AB R23, R23, R14 ;  /* 0x0000000e1717723e */ /* 0x000fe200000010ff */
[C---:B------:R-:W-:Y:S02]  /*40d0*/  FMUL R78, R88.reuse, R78 ;  /* 0x0000004e584e7220 */ /* 0x040fe40000400000 */
[----:B------:R-:W-:Y:S01]  /*40e0*/  FMUL R77, R88, R77 ;  /* 0x0000004d584d7220 */ /* 0x000fe20000400000 */
[----:B------:R-:W-:Y:S01]  /*40f0*/  F2FP.BF16.PACK_AB R17, R24, R17 ;  /* 0x000000111811723e */ /* 0x000fe200000010ff */
[----:B------:R-:W-:Y:S01]  /*4100*/  FMUL R35, R88, R35 ;  /* 0x0000002358237220 */ /* 0x000fe20000400000 */
[----:B------:R-:W-:Y:S01]  /*4110*/  F2FP.BF16.PACK_AB R24, R74, R75 ;  /* 0x0000004b4a18723e */ /* 0x000fe200000010ff */
[----:B------:R-:W-:Y:S01]  /*4120*/  FMUL R83, R88, R83 ;  /* 0x0000005358537220 */ /* 0x000fe20000400000 */
[----:B------:R-:W-:Y:S01]  /*4130*/  F2FP.BF16.PACK_AB R27, R78, R63 ;  /* 0x0000003f4e1b723e */ /* 0x000fe200000010ff */
[----:B------:R-:W-:Y:S01]  /*4140*/  @!P1 FMUL R15, R15, 16777216 ;  /* 0x4b8000000f0f9820 */ /* 0x000fe20000400000 */
[----:B------:R-:W-:Y:S01]  /*4150*/  F2FP.BF16.PACK_AB R14, R35, R34 ;  /* 0x00000022230e723e */ /* 0x000fe200000010ff */
[----:B------:R-:W-:Y:S01]  /*4160*/  FMUL R31, R98, R65 ;  /* 0x00000041621f7220 */ /* 0x000fe20000400000 */
[----:B------:R-:W-:Y:S01]  /*4170*/  F2FP.BF16.PACK_AB R13, R66, R83 ;  /* 0x00000053420d723e */ /* 0x000fe200000010ff */
[C---:B------:R-:W-:Y:S01]  /*4180*/  FMUL R36, R98.reuse, R36 ;  /* 0x0000002462247220 */ /* 0x040fe20000400000 */
[----:B------:R-:W-:Y:S01]  /*4190*/  STS.128 [R5+0x80], R24 ;  /* 0x0000801805007388 */ /* 0x000fe20000000c00 */
[----:B------:R-:W-:-:S02]  /*41a0*/  FMUL R22, R98, R33 ;  /* 0x0000002162167220 */ /* 0x000fc40000400000 */
[C---:B------:R-:W-:Y:S01]  /*41b0*/  FMUL R29, R98.reuse, R29 ;  /* 0x0000001d621d7220 */ /* 0x040fe20000400000 */
[----:B------:R-:W-:Y:S01]  /*41c0*/  F2FP.BF16.PACK_AB R19, R19, R36 ;  /* 0x000000241313723e */ /* 0x000fe200000010ff */
[C---:B------:R-:W-:Y:S02]  /*41d0*/  FMUL R12, R79.reuse, R12 ;  /* 0x0000000c4f0c7220 */ /* 0x040fe40000400000 */
[----:B------:R-:W-:Y:S01]  /*41e0*/  FMUL R65, R98, R64 ;  /* 0x0000004062417220 */ /* 0x000fe20000400000 */
[----:B------:R-:W-:Y:S01]  /*41f0*/  F2FP.BF16.PACK_AB R22, R22, R29 ;  /* 0x0000001d1616723e */ /* 0x000fe200000010ff */
[----:B------:R-:W-:Y:S01]  /*4200*/  FFMA.FTZ R3, R70, R3, -0.24046532809734344482 ;  /* 0xbe763c8b46037423 */ /* 0x000fe20000010003 */
[----:B------:R0:W-:Y:S01]  /*4210*/  STS.128 [R5], R16 ;  /* 0x0000001005007388 */ /* 0x0001e20000000c00 */
[C---:B------:R-:W-:Y:S02]  /*4220*/  FMUL R64, R98.reuse, R61 ;  /* 0x0000003d62407220 */ /* 0x040fe40000400000 */
[C---:B------:R-:W-:Y:S01]  /*4230*/  FMUL R61, R98.reuse, R60 ;  /* 0x0000003c623d7220 */ /* 0x040fe20000400000 */
[----:B------:R-:W-:Y:S01]  /*4240*/  STS.128 [R5+0x1000], R20 ;  /* 0x0010001405007388 */ /* 0x000fe20000000c00 */
[----:B------:R-:W-:Y:S01]  /*4250*/  FMUL R60, R98, R15 ;  /* 0x0000000f623c7220 */ /* 0x000fe20000400000 */
[----:B------:R-:W-:Y:S01]  /*4260*/  F2FP.BF16.PACK_AB R15, R62, R77 ;  /* 0x0000004d3e0f723e */ /* 0x000fe200000010ff */
[----:B------:R-:W-:Y:S01]  /*4270*/  FFMA.FTZ R28, R79, 1.4426950216293334961, R12 ;  /* 0x3fb8aa3b4f1c7823 */ /* 0x000fe2000001000c */
[----:B------:R-:W-:Y:S01]  /*4280*/  F2FP.BF16.PACK_AB R12, R71, R82 ;  /* 0x00000052470c723e */ /* 0x000fe200000010ff */
[----:B------:R-:W-:Y:S01]  /*4290*/  FFMA.FTZ R3, R70, R3, 0.28857114911079406738 ;  /* 0x3e93bf9946037423 */ /* 0x000fe20000010003 */
[----:B------:R-:W-:Y:S01]  /*42a0*/  F2FP.BF16.PACK_AB R36, R60, R73 ;  /* 0x000000493c24723e */ /* 0x000fe200000010ff */
[----:B------:R-:W-:-:S02]  /*42b0*/  @P2 FMUL R72, R72, 0.25 ;  /* 0x3e80000048482820 */ /* 0x000fc40000400000 */
[----:B------:R-:W-:Y:S01]  /*42c0*/  FFMA.FTZ R3, R70, R3, -0.36067417263984680176 ;  /* 0xbeb8aa4946037423 */ /* 0x000fe20000010003 */
[----:B------:R1:W-:Y:S01]  /*42d0*/  STS.128 [R5+0x1080], R12 ;  /* 0x0010800c05007388 */ /* 0x0003e20000000c00 */
[----:B------:R-:W-:Y:S02]  /*42e0*/  @P2 FMUL R69, R69, 0.25 ;  /* 0x3e80000045452820 */ /* 0x000fe40000400000 */
[----:B------:R-:W-:Y:S01]  /*42f0*/  @P2 FMUL R68, R68, 0.25 ;  /* 0x3e80000044442820 */ /* 0x000fe20000400000 */
[----:B------:R-:W-:Y:S01]  /*4300*/  BAR.SYNC.DEFER_BLOCKING 0x0 ;  /* 0x0000000000007b1d */ /* 0x000fe20000010000 */
[----:B------:R-:W-:Y:S02]  /*4310*/  @P2 FMUL R57, R57, 0.25 ;  /* 0x3e80000039392820 */ /* 0x000fe40000400000 */
[----:B------:R-:W-:Y:S02]  /*4320*/  @P2 FMUL R56, R56, 0.25 ;  /* 0x3e80000038382820 */ /* 0x000fe40000400000 */
[----:B------:R-:W-:-:S02]  /*4330*/  @P2 FMUL R76, R76, 0.25 ;  /* 0x3e8000004c4c2820 */ /* 0x000fc40000400000 */
[----:B------:R-:W-:Y:S01]  /*4340*/  @P2 FMUL R39, R39, 0.25 ;  /* 0x3e80000027272820 */ /* 0x000fe20000400000 */
[----:B------:R-:W-:Y:S01]  /*4350*/  ISETP.GE.U32.AND P2, PT, R55, 0x7f800000, PT ;  /* 0x7f8000003700780c */ /* 0x000fe20003f46070 */
[----:B------:R-:W-:Y:S02]  /*4360*/  FFMA.FTZ R3, R70, R3, 0.48089820146560668945 ;  /* 0x3ef6384a46037423 */ /* 0x000fe40000010003 */
[----:B------:R-:W-:Y:S02]  /*4370*/  @!P3 FMUL R47, R47, 16777216 ;  /* 0x4b8000002f2fb820 */ /* 0x000fe40000400000 */
[----:B------:R-:W-:Y:S02]  /*4380*/  @!P3 FMUL R50, R50, 16777216 ;  /* 0x4b8000003232b820 */ /* 0x000fe40000400000 */
[----:B------:R-:W-:Y:S02]  /*4390*/  @!P3 FMUL R49, R49, 16777216 ;  /* 0x4b8000003131b820 */ /* 0x000fe40000400000 */
[----:B------:R-:W-:Y:S01]  /*43a0*/  @!P3 FMUL R41, R41, 16777216 ;  /* 0x4b8000002929b820 */ /* 0x000fe20000400000 */
[----:B------:R-:W-:Y:S01]  /*43b0*/  ISETP.GE.U32.AND P3, PT, R4, 0x7f800000, PT ;  /* 0x7f8000000400780c */ /* 0x000fe20003f66070 */
[----:B------:R-:W-:-:S02]  /*43c0*/  FFMA.FTZ R3, R70, R3, -0.72134751081466674805 ;  /* 0xbf38aa3b46037423 */ /* 0x000fc40000010003 */
[----:B------:R-:W-:Y:S02]  /*43d0*/  @!P1 FMUL R57, R57, 16777216 ;  /* 0x4b80000039399820 */ /* 0x000fe40000400000 */
[----:B------:R-:W-:Y:S01]  /*43e0*/  @!P1 FMUL R56, R56, 16777216 ;  /* 0x4b80000038389820 */ /* 0x000fe20000400000 */
[----:B------:R-:W2:Y:S01]  /*43f0*/  LDS.128 R24, [R10] ;  /* 0x000000000a187984 */ /* 0x000ea20000000c00 */
[----:B------:R-:W-:Y:S02]  /*4400*/  @!P1 FMUL R76, R76, 16777216 ;  /* 0x4b8000004c4c9820 */ /* 0x000fe40000400000 */
[----:B------:R-:W-:Y:S02]  /*4410*/  @!P1 FMUL R39, R39, 16777216 ;  /* 0x4b80000027279820 */ /* 0x000fe40000400000 */
[----:B------:R-:W-:Y:S02]  /*4420*/  FMUL R3, R70, R3 ;  /* 0x0000000346037220 */ /* 0x000fe40000400000 */
[----:B------:R-:W-:-:S02]  /*4430*/  FMUL R57, R98, R57 ;  /* 0x0000003962397220 */ /* 0x000fc40000400000 */
[C---:B------:R-:W-:Y:S02]  /*4440*/  FMUL R56, R98.reuse, R56 ;  /* 0x0000003862387220 */ /* 0x040fe40000400000 */
[C---:B------:R-:W-:Y:S02]  /*4450*/  FMUL R76, R98.reuse, R76 ;  /* 0x0000004c624c7220 */ /* 0x040fe40000400000 */
[----:B------:R-:W-:Y:S02]  /*4460*/  FMUL R39, R98, R39 ;  /* 0x0000002762277220 */ /* 0x000fe40000400000 */
[----:B------:R-:W-:Y:S01]  /*4470*/  FMUL R3, R70, R3 ;  /* 0x0000000346037220 */ /* 0x000fe20000400000 */
[----:B------:R-:W-:Y:S01]  /*4480*/  F2FP.BF16.PACK_AB R37, R57, R76 ;  /* 0x0000004c3925723e */ /* 0x000fe200000010ff */
[----:B0-----:R-:W-:Y:S01]  /*4490*/  @P2 IMAD.MOV.U32 R16, RZ, RZ, 0x7f800000 ;  /* 0x7f800000ff102424 */ /* 0x001fe200078e00ff */
[----:B------:R-:W-:Y:S01]  /*44a0*/  F2FP.BF16.PACK_AB R33, R56, R39 ;  /* 0x000000273821723e */ /* 0x000fe200000010ff */
[----:B------:R-:W-:Y:S01]  /*44b0*/  @!P1 FMUL R72, R72, 16777216 ;  /* 0x4b80000048489820 */ /* 0x000fe20000400000 */
[C---:B------:R-:W-:Y:S01]  /*44c0*/  LOP3.LUT R56, R10.reuse, 0x20, RZ, 0x3c, !PT ;  /* 0x000000200a387812 */ /* 0x040fe200078e3cff */
[----:B------:R-:W-:Y:S01]  /*44d0*/  @!P1 FMUL R69, R69, 16777216 ;  /* 0x4b80000045459820 */ /* 0x000fe20000400000 */
[----:B------:R-:W-:Y:S01]  /*44e0*/  LOP3.LUT R57, R10, 0x40, RZ, 0x3c, !PT ;  /* 0x000000400a397812 */ /* 0x000fe200078e3cff */
[----:B------:R-:W-:Y:S01]  /*44f0*/  @!P1 FMUL R68, R68, 16777216 ;  /* 0x4b80000044449820 */ /* 0x000fe20000400000 */
[----:B------:R-:W-:Y:S01]  /*4500*/  FSETP.NEU.AND P1, PT, R55, RZ, PT ;  /* 0x000000ff3700720b */ /* 0x000fe20003f2d000 */
[----:B------:R-:W-:Y:S01]  /*4510*/  FADD R7, R59, R28 ;  /* 0x0000001c3b077221 */ /* 0x000fe20000000000 */
[----:B------:R-:W0:Y:S01]  /*4520*/  LDS.128 R20, [R56] ;  /* 0x0000000038147984 */ /* 0x000e220000000c00 */
[----:B------:R-:W-:Y:S01]  /*4530*/  FFMA.FTZ R3, R70, 1.4426950216293334961, R3 ;  /* 0x3fb8aa3b46037823 */ /* 0x000fe20000010003 */
[----:B------:R-:W-:Y:S01]  /*4540*/  F2FP.BF16.PACK_AB R39, R30, R31 ;  /* 0x0000001f1e27723e */ /* 0x000fe200000010ff */
[----:B------:R-:W-:Y:S01]  /*4550*/  @P2 FFMA.FTZ R7, R55, R16, +INF ;  /* 0x7f80000037072423 */ /* 0x000fe20000010010 */
[----:B------:R-:W-:Y:S01]  /*4560*/  LOP3.LUT R55, R10, 0x60, RZ, 0x3c, !PT ;  /* 0x000000600a377812 */ /* 0x000fe200078e3cff */
[----:B-1----:R-:W-:Y:S01]  /*4570*/  @P3 IMAD.MOV.U32 R13, RZ, RZ, 0x7f800000 ;  /* 0x7f800000ff0d3424 */ /* 0x002fe200078e00ff */
[----:B------:R-:W1:Y:S01]  /*4580*/  LDS.128 R16, [R57] ;  /* 0x0000000039107984 */ /* 0x000e620000000c00 */
[----:B------:R-:W-:Y:S01]  /*4590*/  FADD R3, R58, R3 ;  /* 0x000000033a037221 */ /* 0x000fe20000000000 */
[C---:B------:R-:W-:Y:S01]  /*45a0*/  FSETP.NEU.AND P2, PT, R4.reuse, RZ, PT ;  /* 0x000000ff0400720b */ /* 0x040fe20003f4d000 */
[----:B------:R-:W-:Y:S01]  /*45b0*/  @P3 FFMA.FTZ R3, R4, R13, +INF ;  /* 0x7f80000004033423 */ /* 0x000fe2000001000d */
[----:B------:R-:W-:Y:S01]  /*45c0*/  MOV R4, c[0x0][0x1c8] ;  /* 0x0000720000047a02 */ /* 0x000fe20000000f00 */
[----:B------:R-:W3:Y:S01]  /*45d0*/  LDS.128 R12, [R55] ;  /* 0x00000000370c7984 */ /* 0x000ee20000000c00 */
[----:B------:R-:W-:Y:S01]  /*45e0*/  FMUL R49, R88, R49 ;  /* 0x0000003158317220 */ /* 0x000fe20000400000 */
[----:B------:R-:W-:Y:S01]  /*45f0*/  F2FP.BF16.PACK_AB R31, R45, R46 ;  /* 0x0000002e2d1f723e */ /* 0x000fe200000010ff */
[----:B------:R-:W-:Y:S01]  /*4600*/  IMAD R121, R121, c[0x0][0x1c8], RZ ;  /* 0x0000720079797a24 */ /* 0x000fe200078e02ff */
[----:B------:R-:W-:Y:S01]  /*4610*/  F2FP.BF16.PACK_AB R28, R53, R54 ;  /* 0x00000036351c723e */ /* 0x000fe200000010ff */
[----:B------:R-:W-:Y:S01]  /*4620*/  FMUL R69, R98, R69 ;  /* 0x0000004562457220 */ /* 0x000fe20000400000 */
[----:B------:R-:W-:Y:S01]  /*4630*/  F2FP.BF16.PACK_AB R29, R49, R52 ;  /* 0x00000034311d723e */ /* 0x000fe200000010ff */
[----:B------:R-:W-:Y:S01]  /*4640*/  IMAD R49, R4, 0x2, R121 ;  /* 0x0000000204317824 */ /* 0x000fe200078e0279 */
[----:B------:R-:W-:Y:S01]  /*4650*/  FSEL R7, R7, -INF , P1 ;  /* 0xff80000007077808 */ /* 0x000fe20000800000 */
[C---:B------:R-:W-:Y:S01]  /*4660*/  FMUL R72, R98.reuse, R72 ;  /* 0x0000004862487220 */ /* 0x040fe20000400000 */
[----:B------:R-:W-:Y:S01]  /*4670*/  F2FP.BF16.PACK_AB R38, R69, R64 ;  /* 0x000000404526723e */ /* 0x000fe200000010ff */
[----:B------:R-:W-:Y:S01]  /*4680*/  BAR.SYNC.DEFER_BLOCKING 0x0 ;  /* 0x0000000000007b1d */ /* 0x000fe20000010000 */
[----:B------:R-:W-:Y:S01]  /*4690*/  FMUL R68, R98, R68 ;  /* 0x0000004462447220 */ /* 0x000fe20000400000 */
[----:B------:R-:W-:Y:S01]  /*46a0*/  FSEL R3, R3, -INF , P2 ;  /* 0xff80000003037808 */ /* 0x000fe20001000000 */
[----:B------:R-:W-:Y:S01]  /*46b0*/  IMAD R11, R4, 0x2, R49 ;  /* 0x00000002040b7824 */ /* 0x000fe200078e0231 */
[----:B------:R-:W-:Y:S01]  /*46c0*/  F2FP.BF16.PACK_AB R35, R72, R65 ;  /* 0x000000414823723e */ /* 0x000fe200000010ff */
[----:B------:R-:W-:Y:S01]  /*46d0*/  FMUL R47, R88, R47 ;  /* 0x0000002f582f7220 */ /* 0x000fe20000400000 */
[----:B------:R-:W-:Y:S01]  /*46e0*/  F2FP.BF16.PACK_AB R34, R68, R61 ;  /* 0x0000003d4422723e */ /* 0x000fe200000010ff */
[----:B------:R-:W-:-:S02]  /*46f0*/  FMUL R50, R88, R50 ;  /* 0x0000003258327220 */ /* 0x000fc40000400000 */
[----:B------:R-:W-:Y:S01]  /*4700*/  FMUL R41, R88, R41 ;  /* 0x0000002958297220 */ /* 0x000fe20000400000 */
[----:B------:R-:W-:Y:S01]  /*4710*/  F2FP.BF16.PACK_AB R30, R47, R48 ;  /* 0x000000302f1e723e */ /* 0x000fe200000010ff */
[----:B------:R-:W-:-:S03]  /*4720*/  FFMA R3, R3, 0.69314718246459960938, R8 ;  /* 0x3f31721803037823 */ /* 0x000fc60000000008 */
[----:B------:R-:W-:Y:S01]  /*4730*/  F2FP.BF16.PACK_AB R41, R50, R41 ;  /* 0x000000293229723e */ /* 0x000fe200000010ff */
[----:B------:R4:W-:Y:S04]  /*4740*/  STS.128 [R5+0x1000], R36 ;  /* 0x0010002405007388 */ /* 0x0009e80000000c00 */
[----:B------:R5:W-:Y:S04]  /*4750*/  STS.128 [R5], R32 ;  /* 0x0000002005007388 */ /* 0x000be80000000c00 */
[----:B------:R0:W-:Y:S04]  /*4760*/  STS.128 [R5+0x80], R28 ;  /* 0x0000801c05007388 */ /* 0x0001e80000000c00 */
[----:B------:R0:W-:Y:S01]  /*4770*/  STS.128 [R5+0x1080], R40 ;  /* 0x0010802805007388 */ /* 0x0001e20000000c00 */
[----:B----4-:R-:W-:-:S03]  /*4780*/  IMAD R39, R4, 0x2, R11 ;  /* 0x0000000204277824 */ /* 0x010fc600078e020b */
[----:B------:R-:W-:Y:S01]  /*4790*/  BAR.SYNC.DEFER_BLOCKING 0x0 ;  /* 0x0000000000007b1d */ /* 0x000fe20000010000 */
[CC--:B-----5:R-:W-:Y:S02]  /*47a0*/  LEA R32, P3, R121.reuse, R2.reuse, 0x1 ;  /* 0x0000000279207211 */ /* 0x0e0fe400078608ff */
[C---:B------:R-:W-:Y:S02]  /*47b0*/  LEA R45, R4.reuse, R39, 0x1 ;  /* 0x00000027042d7211 */ /* 0x040fe400078e08ff */
[-C--:B------:R-:W-:Y:S02]  /*47c0*/  LEA.HI.X.SX32 R33, R121, R9.reuse, 0x1, P3 ;  /* 0x0000000979217211 */ /* 0x080fe400018f0eff */
[-C--:B------:R-:W-:Y:S01]  /*47d0*/  LEA R36, P3, R11, R2.reuse, 0x1 ;  /* 0x000000020b247211 */ /* 0x080fe200078608ff */
[C---:B------:R-:W-:Y:S01]  /*47e0*/  IMAD R47, R4.reuse, 0x2, R45 ;  /* 0x00000002042f7824 */ /* 0x040fe200078e022d */
[-C--:B------:R-:W-:Y:S02]  /*47f0*/  LEA R34, P4, R49, R2.reuse, 0x1 ;  /* 0x0000000231227211 */ /* 0x080fe400078808ff */
[----:B------:R-:W-:Y:S01]  /*4800*/  LEA.HI.X.SX32 R37, R11, R9, 0x1, P3 ;  /* 0x000000090b257211 */ /* 0x000fe200018f0eff */
[----:B------:R-:W-:Y:S01]  /*4810*/  IMAD R11, R4, 0x2, R47 ;  /* 0x00000002040b7824 */ /* 0x000fe200078e022f */
[----:B0-----:R-:W-:-:S02]  /*4820*/  LEA R28, P3, R39, R2, 0x1 ;  /* 0x00000002271c7211 */ /* 0x001fc400078608ff */
[-C--:B------:R-:W-:Y:S01]  /*4830*/  LEA.HI.X.SX32 R35, R49, R9.reuse, 0x1, P4 ;  /* 0x0000000931237211 */ /* 0x080fe200020f0eff */
[C---:B------:R-:W-:Y:S01]  /*4840*/  IMAD R5, R4.reuse, 0x2, R11 ;  /* 0x0000000204057824 */ /* 0x040fe200078e020b */
[----:B------:R-:W-:Y:S02]  /*4850*/  LEA.HI.X.SX32 R29, R39, R9, 0x1, P3 ;  /* 0x00000009271d7211 */ /* 0x000fe400018f0eff */
[C---:B------:R-:W-:Y:S02]  /*4860*/  LEA R30, P3, R45.reuse, R2, 0x1 ;  /* 0x000000022d1e7211 */ /* 0x040fe400078608ff */
[----:B------:R-:W-:Y:S01]  /*4870*/  LEA R39, R4, R5, 0x1 ;  /* 0x0000000504277211 */ /* 0x000fe200078e08ff */
[----:B--2---:R0:W-:Y:S01]  /*4880*/  STG.E.U16 [R32.64], R24 ;  /* 0x0000001820007986 */ /* 0x0041e2000c101506 */
[----:B------:R-:W-:-:S03]  /*4890*/  LEA.HI.X.SX32 R31, R45, R9, 0x1, P3 ;  /* 0x000000092d1f7211 */ /* 0x000fc600018f0eff */
[C---:B------:R-:W-:Y:S01]  /*48a0*/  IMAD R41, R4.reuse, 0x2, R39 ;  /* 0x0000000204297824 */ /* 0x040fe200078e0227 */
[----:B------:R2:W-:Y:S03]  /*48b0*/  STG.E.U16 [R34.64], R20 ;  /* 0x0000001422007986 */ /* 0x0005e6000c101506 */
[C---:B------:R-:W-:Y:S01]  /*48c0*/  IMAD R43, R4.reuse, 0x2, R41 ;  /* 0x00000002042b7824 */ /* 0x040fe200078e0229 */
[----:B-1----:R-:W-:Y:S01]  /*48d0*/  STG.E.U16 [R36.64], R16 ;  /* 0x0000001024007986 */ /* 0x002fe2000c101506 */
[----:B0-----:R-:W-:Y:S02]  /*48e0*/  LEA R32, P4, R47, R2, 0x1 ;  /* 0x000000022f207211 */ /* 0x001fe400078808ff */
[----:B------:R-:W-:Y:S01]  /*48f0*/  IMAD R45, R4, 0x2, R43 ;  /* 0x00000002042d7824 */ /* 0x000fe200078e022b */
[----:B---3--:R0:W-:Y:S01]  /*4900*/  STG.E.U16 [R28.64], R12 ;  /* 0x0000000c1c007986 */ /* 0x0081e2000c101506 */
[----:B------:R-:W-:-:S02]  /*4910*/  PRMT R24, R24, 0x7632, R24 ;  /* 0x0000763218187816 */ /* 0x000fc40000000018 */
[----:B------:R-:W-:Y:S02]  /*4920*/  LEA.HI.X.SX32 R33, R47, R9, 0x1, P4 ;  /* 0x000000092f217211 */ /* 0x000fe400020f0eff */
[----:B------:R-:W-:Y:S01]  /*4930*/  LEA R47, R4, R45, 0x1 ;  /* 0x0000002d042f7211 */ /* 0x000fe200078e08ff */
[----:B------:R1:W-:Y:S01]  /*4940*/  STG.E.U16 [R30.64], R24 ;  /* 0x000000181e007986 */ /* 0x0003e2000c101506 */
[CC--:B--2---:R-:W-:Y:S02]  /*4950*/  LEA R34, P4, R5.reuse, R2.reuse, 0x1 ;  /* 0x0000000205227211 */ /* 0x0c4fe400078808ff */
[----:B------:R-:W-:Y:S02]  /*4960*/  PRMT R20, R20, 0x7632, R20 ;  /* 0x0000763214147816 */ /* 0x000fe40000000014 */
[----:B------:R-:W-:Y:S02]  /*4970*/  LEA.HI.X.SX32 R35, R5, R9, 0x1, P4 ;  /* 0x0000000905237211 */ /* 0x000fe400020f0eff */
[----:B0-----:R-:W-:Y:S01]  /*4980*/  LEA R28, P3, R11, R2, 0x1 ;  /* 0x000000020b1c7211 */ /* 0x001fe200078608ff */
[----:B------:R0:W-:Y:S01]  /*4990*/  STG.E.U16 [R32.64], R20 ;  /* 0x0000001420007986 */ /* 0x0001e2000c101506 */
[----:B------:R-:W-:-:S02]  /*49a0*/  PRMT R16, R16, 0x7632, R16 ;  /* 0x0000763210107816 */ /* 0x000fc40000000010 */
[-C--:B------:R-:W-:Y:S01]  /*49b0*/  LEA.HI.X.SX32 R29, R11, R9.reuse, 0x1, P3 ;  /* 0x000000090b1d7211 */ /* 0x080fe200018f0eff */
[C---:B------:R-:W-:Y:S01]  /*49c0*/  IMAD R11, R4.reuse, 0x2, R47 ;  /* 0x00000002040b7824 */ /* 0x040fe200078e022f */
[-C--:B-1----:R-:W-:Y:S02]  /*49d0*/  LEA R30, P3, R39, R2.reuse, 0x1 ;  /* 0x00000002271e7211 */ /* 0x082fe400078608ff */
[-C--:B------:R-:W-:Y:S01]  /*49e0*/  LEA R36, P4, R43, R2.reuse, 0x1 ;  /* 0x000000022b247211 */ /* 0x080fe200078808ff */
[C---:B------:R-:W-:Y:S01]  /*49f0*/  IMAD R5, R4.reuse, 0x2, R11 ;  /* 0x0000000204057824 */ /* 0x040fe200078e020b */
[-C--:B------:R-:W-:Y:S01]  /*4a00*/  LEA.HI.X.SX32 R31, R39, R9.reuse, 0x1, P3 ;  /* 0x00000009271f7211 */ /* 0x080fe200018f0eff */
[----:B------:R1:W-:Y:S01]  /*4a10*/  STG.E.U16 [R28.64], R16 ;  /* 0x000000101c007986 */ /* 0x0003e2000c101506 */
[----:B------:R-:W-:Y:S01]  /*4a20*/  LEA.HI.X.SX32 R37, R43, R9, 0x1, P4 ;  /* 0x000000092b257211 */ /* 0x000fe200020f0eff */
[----:B------:R-:W-:Y:S01]  /*4a30*/  IMAD R39, R4, 0x2, R5 ;  /* 0x0000000204277824 */ /* 0x000fe200078e0205 */
[----:B0-----:R-:W-:-:S02]  /*4a40*/  LEA R32, P3, R41, R2, 0x1 ;  /* 0x0000000229207211 */ /* 0x001fc400078608ff */
[----:B------:R-:W-:Y:S02]  /*4a50*/  PRMT R12, R12, 0x7632, R12 ;  /* 0x000076320c0c7816 */ /* 0x000fe4000000000c */
[C---:B------:R-:W-:Y:S02]  /*4a60*/  LEA R49, R4.reuse, R39, 0x1 ;  /* 0x0000002704317211 */ /* 0x040fe400078e08ff */
[-C--:B------:R-:W-:Y:S01]  /*4a70*/  LEA.HI.X.SX32 R33, R41, R9.reuse, 0x1, P3 ;  /* 0x0000000929217211 */ /* 0x080fe200018f0eff */
[----:B------:R0:W-:Y:S01]  /*4a80*/  STG.E.U16 [R34.64], R12 ;  /* 0x0000000c22007986 */ /* 0x0001e2000c101506 */
[-C--:B------:R-:W-:Y:S01]  /*4a90*/  LEA R24, P4, R11, R2.reuse, 0x1 ;  /* 0x000000020b187211 */ /* 0x080fe200078808ff */
[C---:B------:R-:W-:Y:S01]  /*4aa0*/  IMAD R41, R4.reuse, 0x2, R49 ;  /* 0x0000000204297824 */ /* 0x040fe200078e0231 */
[-C--:B-1----:R-:W-:Y:S01]  /*4ab0*/  LEA R28, P3, R45, R2.reuse, 0x1 ;  /* 0x000000022d1c7211 */ /* 0x082fe200078608ff */
[----:B------:R1:W-:Y:S01]  /*4ac0*/  STG.E.U16 [R30.64], R25 ;  /* 0x000000191e007986 */ /* 0x0003e2000c101506 */
[----:B------:R-:W-:Y:S01]  /*4ad0*/  PRMT R20, R25, 0x7632, R20 ;  /* 0x0000763219147816 */ /* 0x000fe20000000014 */
[C---:B------:R-:W-:Y:S01]  /*4ae0*/  IMAD R43, R4.reuse, 0x2, R41 ;  /* 0x00000002042b7824 */ /* 0x040fe200078e0229 */
[----:B------:R-:W-:Y:S01]  /*4af0*/  LEA.HI.X.SX32 R29, R45, R9, 0x1, P3 ;  /* 0x000000092d1d7211 */ /* 0x000fe200018f0eff */
[----:B------:R2:W-:Y:S03]  /*4b00*/  STG.E.U16 [R32.64], R21 ;  /* 0x0000001520007986 */ /* 0x0005e6000c101506 */
[----:B------:R-:W-:Y:S01]  /*4b10*/  LEA R45, R4, R43, 0x1 ;  /* 0x0000002b042d7211 */ /* 0x000fe200078e08ff */
[----:B------:R-:W-:Y:S01]  /*4b20*/  STG.E.U16 [R36.64], R17 ;  /* 0x0000001124007986 */ /* 0x000fe2000c101506 */
[----:B0-----:R-:W-:-:S03]  /*4b30*/  LEA R34, P3, R47, R2, 0x1 ;  /* 0x000000022f227211 */ /* 0x001fc600078608ff */
[C---:B------:R-:W-:Y:S01]  /*4b40*/  IMAD R51, R4.reuse, 0x2, R45 ;  /* 0x0000000204337824 */ /* 0x040fe200078e022d */
[-C--:B-1----:R-:W-:Y:S01]  /*4b50*/  LEA.HI.X.SX32 R25, R11, R9.reuse, 0x1, P4 ;  /* 0x000000090b197211 */ /* 0x082fe200020f0eff */
[----:B------:R0:W-:Y:S01]  /*4b60*/  STG.E.U16 [R28.64], R13 ;  /* 0x0000000d1c007986 */ /* 0x0001e2000c101506 */
[----:B------:R-:W-:Y:S01]  /*4b70*/  LEA.HI.X.SX32 R35, R47, R9, 0x1, P3 ;  /* 0x000000092f237211 */ /* 0x000fe200018f0eff */
[C---:B------:R-:W-:Y:S01]  /*4b80*/  IMAD R31, R4.reuse, 0x2, R51 ;  /* 0x00000002041f7824 */ /* 0x040fe200078e0233 */
[----:B--2---:R-:W-:Y:S02]  /*4b90*/  PRMT R21, R21, 0x7632, R21 ;  /* 0x0000763215157816 */ /* 0x004fe40000000015 */
[-C--:B------:R-:W-:Y:S01]  /*4ba0*/  LEA R16, P3, R5, R2.reuse, 0x1 ;  /* 0x0000000205107211 */ /* 0x080fe200078608ff */
[----:B------:R-:W-:Y:S01]  /*4bb0*/  STG.E.U16 [R34.64], R20 ;  /* 0x0000001422007986 */ /* 0x000fe2000c101506 */
[C---:B------:R-:W-:Y:S02]  /*4bc0*/  LEA R11, R4.reuse, R31, 0x1 ;  /* 0x0000001f040b7211 */ /* 0x040fe400078e08ff */
[-C--:B------:R-:W-:Y:S01]  /*4bd0*/  LEA R12, P4, R39, R2.reuse, 0x1 ;  /* 0x00000002270c7211 */ /* 0x080fe200078808ff */
[----:B------:R1:W-:Y:S02]  /*4be0*/  STG.E.U16 [R24.64], R21 ;  /* 0x0000001518007986 */ /* 0x0003e4000c101506 */
[C---:B------:R-:W-:Y:S01]  /*4bf0*/  IMAD R47, R4.reuse, 0x2, R11 ;  /* 0x00000002042f7824 */ /* 0x040fe200078e020b */
[----:B0-----:R-:W-:Y:S01]  /*4c00*/  PRMT R29, R13, 0x7632, R29 ;  /* 0x000076320d1d7816 */ /* 0x001fe2000000001d */
[----:B------:R-:W-:Y:S01]  /*4c10*/  LDS.128 R32, [R57] ;  /* 0x0000000039207984 */ /* 0x000fe20000000c00 */
[----:B------:R-:W-:Y:S01]  /*4c20*/  LEA.HI.X.SX32 R13, R39, R9, 0x1, P4 ;  /* 0x00000009270d7211 */ /* 0x000fe200020f0eff */
[----:B------:R-:W-:Y:S01]  /*4c30*/  IMAD R53, R4, 0x2, R47 ;  /* 0x0000000204357824 */ /* 0x000fe200078e022f */
[----:B------:R-:W-:Y:S01]  /*4c40*/  LEA R28, P4, R43, R2, 0x1 ;  /* 0x000000022b1c7211 */ /* 0x000fe200078808ff */
[----:B------:R-:W-:Y:S01]  /*4c50*/  LDS.128 R36, [R56] ;  /* 0x0000000038247984 */ /* 0x000fe20000000c00 */
[----:B-1----:R-:W-:-:S02]  /*4c60*/  PRMT R25, R17, 0x7632, R25 ;  /* 0x0000763211197816 */ /* 0x002fc40000000019 */
[----:B------:R-:W-:Y:S02]  /*4c70*/  LEA.HI.X.SX32 R17, R5, R9, 0x1, P3 ;  /* 0x0000000905117211 */ /* 0x000fe400018f0eff */
[C---:B------:R-:W-:Y:S02]  /*4c80*/  LEA R5, R4.reuse, R53, 0x1 ;  /* 0x0000003504057211 */ /* 0x040fe400078e08ff */
[CC--:B------:R-:W-:Y:S01]  /*4c90*/  LEA R20, P3, R49.reuse, R2.reuse, 0x1 ;  /* 0x0000000231147211 */ /* 0x0c0fe200078608ff */
[----:B------:R0:W-:Y:S02]  /*4ca0*/  STG.E.U16 [R16.64], R25 ;  /* 0x0000001910007986 */ /* 0x0001e4000c101506 */
[C---:B------:R-:W-:Y:S01]  /*4cb0*/  IMAD R59, R4.reuse, 0x2, R5 ;  /* 0x00000002043b7824 */ /* 0x040fe200078e0205 */
[----:B------:R-:W-:Y:S01]  /*4cc0*/  LEA.HI.X.SX32 R21, R49, R9, 0x1, P3 ;  /* 0x0000000931157211 */ /* 0x000fe200018f0eff */
[----:B------:R1:W-:Y:S01]  /*4cd0*/  STG.E.U16 [R12.64], R29 ;  /* 0x0000001d0c007986 */ /* 0x0003e2000c101506 */
[-C--:B------:R-:W-:Y:S01]  /*4ce0*/  LEA R24, P3, R41, R2.reuse, 0x1 ;  /* 0x0000000229187211 */ /* 0x080fe200078608ff */
[C---:B------:R-:W-:Y:S01]  /*4cf0*/  IMAD R49, R4.reuse, 0x2, R59 ;  /* 0x0000000204317824 */ /* 0x040fe200078e023b */
[----:B------:R-:W-:Y:S01]  /*4d00*/  LEA R98, P5, R59, R2, 0x1 ;  /* 0x000000023b627211 */ /* 0x000fe200078a08ff */
[----:B------:R2:W-:Y:S03]  /*4d10*/  STG.E.U16 [R20.64], R26 ;  /* 0x0000001a14007986 */ /* 0x0005e6000c101506 */
[----:B------:R-:W-:-:S02]  /*4d20*/  LEA R61, R4, R49, 0x1 ;  /* 0x00000031043d7211 */ /* 0x000fc400078e08ff */
[-C--:B0-----:R-:W-:Y:S02]  /*4d30*/  LEA.HI.X.SX32 R25, R41, R9.reuse, 0x1, P3 ;  /* 0x0000000929197211 */ /* 0x081fe400018f0eff */
[-C--:B------:R-:W-:Y:S01]  /*4d40*/  LEA R16, P3, R45, R2.reuse, 0x1 ;  /* 0x000000022d107211 */ /* 0x080fe200078608ff */
[C---:B------:R-:W-:Y:S01]  /*4d50*/  IMAD R63, R4.reuse, 0x2, R61 ;  /* 0x00000002043f7824 */ /* 0x040fe200078e023d */
[-C--:B-1----:R-:W-:Y:S01]  /*4d60*/  LEA.HI.X.SX32 R29, R43, R9.reuse, 0x1, P4 ;  /* 0x000000092b1d7211 */ /* 0x082fe200020f0eff */
[----:B------:R0:W-:Y:S01]  /*4d70*/  STG.E.U16 [R24.64], R22 ;  /* 0x0000001618007986 */ /* 0x0001e2000c101506 */
[----:B------:R-:W-:Y:S01]  /*4d80*/  LEA.HI.X.SX32 R17, R45, R9, 0x1, P3 ;  /* 0x000000092d117211 */ /* 0x000fe200018f0eff */
[----:B------:R-:W-:Y:S01]  /*4d90*/  IMAD R65, R4, 0x2, R63 ;  /* 0x0000000204417824 */ /* 0x000fe200078e023f */
[----:B------:R-:W-:Y:S01]  /*4da0*/  LEA R12, P3, R51, R2, 0x1 ;  /* 0x00000002330c7211 */ /* 0x000fe200078608ff */
[----:B------:R-:W-:Y:S01]  /*4db0*/  STG.E.U16 [R28.64], R18 ;  /* 0x000000121c007986 */ /* 0x000fe2000c101506 */
[----:B--2---:R-:W-:-:S02]  /*4dc0*/  PRMT R26, R26, 0x7632, R26 ;  /* 0x000076321a1a7816 */ /* 0x004fc4000000001a */
[C---:B------:R-:W-:Y:S01]  /*4dd0*/  LEA R45, R4.reuse, R65, 0x1 ;  /* 0x00000041042d7211 */ /* 0x040fe200078e08ff */
[----:B------:R1:W-:Y:S01]  /*4de0*/  STG.E.U16 [R16.64], R14 ;  /* 0x0000000e10007986 */ /* 0x0003e2000c101506 */
[-C--:B------:R-:W-:Y:S02]  /*4df0*/  LEA.HI.X.SX32 R13, R51, R9.reuse, 0x1, P3 ;  /* 0x00000009330d7211 */ /* 0x080fe400018f0eff */
[-C--:B------:R-:W-:Y:S01]  /*4e00*/  LEA R20, P4, R31, R2.reuse, 0x1 ;  /* 0x000000021f147211 */ /* 0x080fe200078808ff */
[C---:B------:R-:W-:Y:S01]  /*4e10*/  IMAD R67, R4.reuse, 0x2, R45 ;  /* 0x0000000204437824 */ /* 0x040fe200078e022d */
[----:B------:R-:W-:Y:S01]  /*4e20*/  LEA R112, P3, R11, R2, 0x1 ;  /* 0x000000020b707211 */ /* 0x000fe200078608ff */
[----:B------:R2:W-:Y:S01]  /*4e30*/  STG.E.U16 [R12.64], R26 ;  /* 0x0000001a0c007986 */ /* 0x0005e2000c101506 */
[-C--:B------:R-:W-:Y:S01]  /*4e40*/  LEA.HI.X.SX32 R21, R31, R9.reuse, 0x1, P4 ;  /* 0x000000091f157211 */ /* 0x080fe200020f0eff */
[----:B------:R-:W-:Y:S01]  /*4e50*/  IMAD R69, R4, 0x2, R67 ;  /* 0x0000000204457824 */ /* 0x000fe200078e0243 */
[----:B0-----:R-:W-:Y:S01]  /*4e60*/  PRMT R22, R22, 0x7632, R22 ;  /* 0x0000763216167816 */ /* 0x001fe20000000016 */
[----:B------:R-:W-:Y:S01]  /*4e70*/  LDS.128 R28, [R55] ;  /* 0x00000000371c7984 */ /* 0x000fe20000000c00 */
[----:B------:R-:W-:-:S02]  /*4e80*/  LEA.HI.X.SX32 R113, R11, R9, 0x1, P3 ;  /* 0x000000090b717211 */ /* 0x000fc400018f0eff */
[C---:B------:R-:W-:Y:S01]  /*4e90*/  LEA R25, R4.reuse, R69, 0x1 ;  /* 0x0000004504197211 */ /* 0x040fe200078e08ff */
[----:B------:R0:W-:Y:S01]  /*4ea0*/  STG.E.U16 [R20.64], R22 ;  /* 0x0000001614007986 */ /* 0x0001e2000c101506 */
[-C--:B------:R-:W-:Y:S02]  /*4eb0*/  LEA R110, P4, R47, R2.reuse, 0x1 ;  /* 0x000000022f6e7211 */ /* 0x080fe400078808ff */
[-C--:B------:R-:W-:Y:S01]  /*4ec0*/  LEA R106, P3, R53, R2.reuse, 0x1 ;  /* 0x00000002356a7211 */ /* 0x080fe200078608ff */
[C---:B------:R-:W-:Y:S01]  /*4ed0*/  IMAD R51, R4.reuse, 0x2, R25 ;  /* 0x0000000204337824 */ /* 0x040fe200078e0219 */
[-C--:B------:R-:W-:Y:S01]  /*4ee0*/  LEA.HI.X.SX32 R111, R47, R9.reuse, 0x1, P4 ;  /* 0x000000092f6f7211 */ /* 0x080fe200020f0eff */
[----:B------:R3:W4:Y:S01]  /*4ef0*/  LDS.128 R40, [R10] ;  /* 0x000000000a287984 */ /* 0x0007220000000c00 */
[----:B------:R-:W-:Y:S01]  /*4f00*/  LEA R102, P4, R5, R2, 0x1 ;  /* 0x0000000205667211 */ /* 0x000fe200078808ff */
[----:B-1----:R-:W-:Y:S01]  /*4f10*/  IMAD R17, R4, 0x2, R51 ;  /* 0x0000000204117824 */ /* 0x002fe200078e0233 */
[----:B------:R-:W-:-:S02]  /*4f20*/  LEA.HI.X.SX32 R107, R53, R9, 0x1, P3 ;  /* 0x00000009356b7211 */ /* 0x000fc400018f0eff */
[----:B------:R-:W-:Y:S02]  /*4f30*/  LEA.HI.X.SX32 R103, R5, R9, 0x1, P4 ;  /* 0x0000000905677211 */ /* 0x000fe400020f0eff */
[C---:B------:R-:W-:Y:S02]  /*4f40*/  LEA R71, R4.reuse, R17, 0x1 ;  /* 0x0000001104477211 */ /* 0x040fe400078e08ff */
[-C--:B------:R-:W-:Y:S02]  /*4f50*/  LEA R94, P3, R49, R2.reuse, 0x1 ;  /* 0x00000002315e7211 */ /* 0x080fe400078608ff */
[-C--:B------:R-:W-:Y:S01]  /*4f60*/  LEA R108, P4, R61, R2.reuse, 0x1 ;  /* 0x000000023d6c7211 */ /* 0x080fe200078808ff */
[C---:B--2---:R-:W-:Y:S01]  /*4f70*/  IMAD R13, R4.reuse, 0x2, R71 ;  /* 0x00000002040d7824 */ /* 0x044fe200078e0247 */
[-C--:B------:R-:W-:Y:S02]  /*4f80*/  LEA.HI.X.SX32 R95, R49, R9.reuse, 0x1, P3 ;  /* 0x00000009315f7211 */ /* 0x080fe400018f0eff */
[----:B------:R-:W-:Y:S01]  /*4f90*/  LEA.HI.X.SX32 R109, R61, R9, 0x1, P4 ;  /* 0x000000093d6d7211 */ /* 0x000fe200020f0eff */
[----:B------:R-:W-:Y:S01]  /*4fa0*/  IMAD R11, R4, 0x2, R13 ;  /* 0x00000002040b7824 */ /* 0x000fe200078e020d */
[----:B------:R-:W-:-:S02]  /*4fb0*/  LEA R96, P4, R45, R2, 0x1 ;  /* 0x000000022d607211 */ /* 0x000fc400078808ff */
[----:B------:R-:W-:Y:S02]  /*4fc0*/  LEA.HI.X.SX32 R99, R59, R9, 0x1, P5 ;  /* 0x000000093b637211 */ /* 0x000fe400028f0eff */
[C---:B0-----:R-:W-:Y:S02]  /*4fd0*/  LEA R21, R4.reuse, R11, 0x1 ;  /* 0x0000000b04157211 */ /* 0x041fe400078e08ff */
[-C--:B------:R-:W-:Y:S02]  /*4fe0*/  LEA R104, P5, R63, R2.reuse, 0x1 ;  /* 0x000000023f687211 */ /* 0x080fe400078a08ff */
[-C--:B------:R-:W-:Y:S01]  /*4ff0*/  LEA.HI.X.SX32 R97, R45, R9.reuse, 0x1, P4 ;  /* 0x000000092d617211 */ /* 0x080fe200020f0eff */
[C---:B------:R-:W-:Y:S01]  /*5000*/  IMAD R5, R4.reuse, 0x2, R21 ;  /* 0x0000000204057824 */ /* 0x040fe200078e0215 */
[----:B------:R-:W-:Y:S02]  /*5010*/  LEA.HI.X.SX32 R105, R63, R9, 0x1, P5 ;  /* 0x000000093f697211 */ /* 0x000fe400028f0eff */
[-C--:B------:R-:W-:Y:S01]  /*5020*/  LEA R92, P5, R67, R2.reuse, 0x1 ;  /* 0x00000002435c7211 */ /* 0x080fe200078a08ff */
[----:B------:R-:W-:Y:S01]  /*5030*/  IMAD R47, R4, 0x2, R5 ;  /* 0x00000002042f7824 */ /* 0x000fe200078e0205 */
[----:B------:R-:W-:-:S02]  /*5040*/  LEA R88, P4, R25, R2, 0x1 ;  /* 0x0000000219587211 */ /* 0x000fc400078808ff */
[----:B------:R-:W-:Y:S02]  /*5050*/  LEA.HI.X.SX32 R93, R67, R9, 0x1, P5 ;  /* 0x00000009435d7211 */ /* 0x000fe400028f0eff */
[C---:B------:R-:W-:Y:S02]  /*5060*/  LEA R49, R4.reuse, R47, 0x1 ;  /* 0x0000002f04317211 */ /* 0x040fe400078e08ff */
[-C--:B------:R-:W-:Y:S02]  /*5070*/  LEA R100, P3, R65, R2.reuse, 0x1 ;  /* 0x0000000241647211 */ /* 0x080fe400078608ff */
[----:B------:R-:W-:Y:S01]  /*5080*/  LEA R86, P5, R51, R2, 0x1 ;  /* 0x0000000233567211 */ /* 0x000fe200078a08ff */
[C---:B------:R-:W-:Y:S01]  /*5090*/  IMAD R53, R4.reuse, 0x2, R49 ;  /* 0x0000000204357824 */ /* 0x040fe200078e0231 */
[-C--:B------:R-:W-:Y:S02]  /*50a0*/  LEA.HI.X.SX32 R89, R25, R9.reuse, 0x1, P4 ;  /* 0x0000000919597211 */ /* 0x080fe400020f0eff */
[-C--:B------:R-:W-:Y:S01]  /*50b0*/  LEA.HI.X.SX32 R101, R65, R9.reuse, 0x1, P3 ;  /* 0x0000000941657211 */ /* 0x080fe200018f0eff */
[----:B------:R-:W-:Y:S01]  /*50c0*/  IMAD R45, R4, 0x2, R53 ;  /* 0x00000002042d7824 */ /* 0x000fe200078e0235 */
[----:B------:R-:W-:-:S02]  /*50d0*/  LEA.HI.X.SX32 R87, R51, R9, 0x1, P5 ;  /* 0x0000000933577211 */ /* 0x000fc400028f0eff */
[-C--:B------:R-:W-:Y:S02]  /*50e0*/  LEA R90, P3, R69, R2.reuse, 0x1 ;  /* 0x00000002455a7211 */ /* 0x080fe400078608ff */
[C---:B------:R-:W-:Y:S02]  /*50f0*/  LEA R55, R4.reuse, R45, 0x1 ;  /* 0x0000002d04377211 */ /* 0x040fe400078e08ff */
        /* <DEDUP_REMOVED lines=10> */
[-C--:B------:R-:W-:Y:S01]  /*51a0*/  LEA.HI.X.SX32 R75, R5, R9.reuse, 0x1, P5 ;  /* 0x00000009054b7211 */ /* 0x080fe200028f0eff */
[C---:B------:R-:W-:Y:S01]  /*51b0*/  IMAD R17, R4.reuse, 0x2, R13 ;  /* 0x0000000204117824 */ /* 0x040fe200078e020d */
[-C--:B------:R-:W-:Y:S02]  /*51c0*/  LEA R80, P3, R11, R2.reuse, 0x1 ;  /* 0x000000020b507211 */ /* 0x080fe400078608ff */
[----:B------:R-:W-:Y:S01]  /*51d0*/  LEA.HI.X.SX32 R79, R71, R9, 0x1, P4 ;  /* 0x00000009474f7211 */ /* 0x000fe200020f0eff */
[----:B------:R-:W-:Y:S01]  /*51e0*/  IMAD R5, R4, 0x2, R17 ;  /* 0x0000000204057824 */ /* 0x000fe200078e0211 */
[----:B------:R-:W-:-:S02]  /*51f0*/  LEA R76, P4, R21, R2, 0x1 ;  /* 0x00000002154c7211 */ /* 0x000fc400078808ff */
[----:B------:R-:W-:Y:S02]  /*5200*/  LEA.HI.X.SX32 R81, R11, R9, 0x1, P3 ;  /* 0x000000090b517211 */ /* 0x000fe400018f0eff */
[C---:B------:R-:W-:Y:S02]  /*5210*/  LEA R11, R4.reuse, R5, 0x1 ;  /* 0x00000005040b7211 */ /* 0x040fe400078e08ff */
[-C--:B------:R-:W-:Y:S02]  /*5220*/  LEA.HI.X.SX32 R77, R21, R9.reuse, 0x1, P4 ;  /* 0x00000009154d7211 */ /* 0x080fe400020f0eff */
[-C--:B------:R-:W-:Y:S01]  /*5230*/  LEA R70, P4, R49, R2.reuse, 0x1 ;  /* 0x0000000231467211 */ /* 0x080fe200078808ff */
[C---:B------:R-:W-:Y:S01]  /*5240*/  IMAD R21, R4.reuse, 0x2, R11 ;  /* 0x0000000204157824 */ /* 0x040fe200078e020b */
[----:B------:R-:W-:Y:S02]  /*5250*/  LEA R68, P5, R53, R2, 0x1 ;  /* 0x0000000235447211 */ /* 0x000fe400078a08ff */
[-C--:B------:R-:W-:Y:S01]  /*5260*/  LEA.HI.X.SX32 R71, R49, R9.reuse, 0x1, P4 ;  /* 0x0000000931477211 */ /* 0x080fe200020f0eff */
[----:B------:R-:W-:Y:S01]  /*5270*/  IMAD R49, R4, 0x2, R21 ;  /* 0x0000000204317824 */ /* 0x000fe200078e0215 */
[----:B------:R-:W-:-:S02]  /*5280*/  LEA.HI.X.SX32 R69, R53, R9, 0x1, P5 ;  /* 0x0000000935457211 */ /* 0x000fc400028f0eff */
[-C--:B------:R-:W-:Y:S02]  /*5290*/  LEA R72, P3, R47, R2.reuse, 0x1 ;  /* 0x000000022f487211 */ /* 0x080fe400078608ff */
[-C--:B------:R-:W-:Y:S02]  /*52a0*/  LEA R64, P5, R25, R2.reuse, 0x1 ;  /* 0x0000000219407211 */ /* 0x080fe400078a08ff */
[-C--:B------:R-:W-:Y:S02]  /*52b0*/  LEA.HI.X.SX32 R73, R47, R9.reuse, 0x1, P3 ;  /* 0x000000092f497211 */ /* 0x080fe400018f0eff */
[-C--:B------:R-:W-:Y:S02]  /*52c0*/  LEA R66, P4, R55, R2.reuse, 0x1 ;  /* 0x0000000237427211 */ /* 0x080fe400078808ff */
[----:B------:R-:W-:Y:S02]  /*52d0*/  LEA.HI.X.SX32 R65, R25, R9, 0x1, P5 ;  /* 0x0000000919417211 */ /* 0x000fe400028f0eff */
[----:B------:R-:W-:-:S02]  /*52e0*/  LEA R62, P3, R45, R2, 0x1 ;  /* 0x000000022d3e7211 */ /* 0x000fc400078608ff */
[C---:B------:R-:W-:Y:S02]  /*52f0*/  LEA R25, R4.reuse, R49, 0x1 ;  /* 0x0000003104197211 */ /* 0x040fe400078e08ff */
[-C--:B------:R-:W-:Y:S02]  /*5300*/  LEA.HI.X.SX32 R67, R55, R9.reuse, 0x1, P4 ;  /* 0x0000000937437211 */ /* 0x080fe400020f0eff */
[-C--:B------:R-:W-:Y:S01]  /*5310*/  LEA.HI.X.SX32 R63, R45, R9.reuse, 0x1, P3 ;  /* 0x000000092d3f7211 */ /* 0x080fe200018f0eff */
[C---:B------:R-:W-:Y:S01]  /*5320*/  IMAD R45, R4.reuse, 0x2, R25 ;  /* 0x00000002042d7824 */ /* 0x040fe200078e0219 */
[-C--:B------:R-:W-:Y:S02]  /*5330*/  LEA R58, P4, R13, R2.reuse, 0x1 ;  /* 0x000000020d3a7211 */ /* 0x080fe400078808ff */
[-C--:B------:R-:W-:Y:S02]  /*5340*/  LEA R56, P5, R17, R2.reuse, 0x1 ;  /* 0x0000000211387211 */ /* 0x080fe400078a08ff */
[----:B------:R-:W-:Y:S01]  /*5350*/  LEA.HI.X.SX32 R59, R13, R9, 0x1, P4 ;  /* 0x000000090d3b7211 */ /* 0x000fe200020f0eff */
[----:B------:R-:W-:Y:S01]  /*5360*/  IMAD R13, R4, 0x2, R45 ;  /* 0x00000002040d7824 */ /* 0x000fe200078e022d */
[----:B------:R-:W-:-:S02]  /*5370*/  LEA R60, P3, R51, R2, 0x1 ;  /* 0x00000002333c7211 */ /* 0x000fc400078608ff */
[----:B------:R-:W-:Y:S02]  /*5380*/  LEA.HI.X.SX32 R57, R17, R9, 0x1, P5 ;  /* 0x0000000911397211 */ /* 0x000fe400028f0eff */
[-C--:B------:R-:W-:Y:S02]  /*5390*/  LEA R52, P4, R11, R2.reuse, 0x1 ;  /* 0x000000020b347211 */ /* 0x080fe400078808ff */
[C---:B------:R-:W-:Y:S02]  /*53a0*/  LEA R17, R4.reuse, R13, 0x1 ;  /* 0x0000000d04117211 */ /* 0x040fe400078e08ff */
[-C--:B------:R-:W-:Y:S02]  /*53b0*/  LEA.HI.X.SX32 R61, R51, R9.reuse, 0x1, P3 ;  /* 0x00000009333d7211 */ /* 0x080fe400018f0eff */
[----:B------:R-:W-:Y:S02]  /*53c0*/  LEA R54, P3, R5, R2, 0x1 ;  /* 0x0000000205367211 */ /* 0x000fe400078608ff */
[-C--:B------:R-:W-:Y:S01]  /*53d0*/  LEA.HI.X.SX32 R53, R11, R9.reuse, 0x1, P4 ;  /* 0x000000090b357211 */ /* 0x080fe200020f0eff */
[----:B------:R-:W-:Y:S01]  /*53e0*/  IMAD R11, R4, 0x2, R17 ;  /* 0x00000002040b7824 */ /* 0x000fe200078e0211 */
[----:B------:R-:W-:-:S02]  /*53f0*/  LEA.HI.X.SX32 R55, R5, R9, 0x1, P3 ;  /* 0x0000000905377211 */ /* 0x000fc400018f0eff */
[-C--:B------:R-:W-:Y:S01]  /*5400*/  LEA R50, P3, R49, R2.reuse, 0x1 ;  /* 0x0000000231327211 */ /* 0x080fe200078608ff */
[C---:B------:R-:W-:Y:S01]  /*5410*/  IMAD R5, R4.reuse, 0x2, R11 ;  /* 0x0000000204057824 */ /* 0x040fe200078e020b */
[-C--:B------:R-:W-:Y:S02]  /*5420*/  LEA R48, P4, R25, R2.reuse, 0x1 ;  /* 0x0000000219307211 */ /* 0x080fe400078808ff */
[----:B------:R-:W-:Y:S02]  /*5430*/  LEA R46, P5, R21, R2, 0x1 ;  /* 0x00000002152e7211 */ /* 0x000fe400078a08ff */
[-C--:B------:R-:W-:Y:S02]  /*5440*/  LEA.HI.X.SX32 R51, R49, R9.reuse, 0x1, P3 ;  /* 0x0000000931337211 */ /* 0x080fe400018f0eff */
[----:B------:R-:W-:Y:S02]  /*5450*/  LEA.HI.X.SX32 R49, R25, R9, 0x1, P4 ;  /* 0x0000000919317211 */ /* 0x000fe400020f0eff */
[----:B------:R-:W-:-:S02]  /*5460*/  LEA R25, R4, R5, 0x1 ;  /* 0x0000000504197211 */ /* 0x000fc400078e08ff */
[-C--:B------:R-:W-:Y:S02]  /*5470*/  LEA.HI.X.SX32 R47, R21, R9.reuse, 0x1, P5 ;  /* 0x00000009152f7211 */ /* 0x080fe400028f0eff */
[-C--:B------:R-:W-:Y:S01]  /*5480*/  LEA R44, P5, R45, R2.reuse, 0x1 ;  /* 0x000000022d2c7211 */ /* 0x080fe200078a08ff */
[C---:B------:R-:W-:Y:S01]  /*5490*/  IMAD R115, R4.reuse, 0x2, R25 ;  /* 0x0000000204737824 */ /* 0x040fe200078e0219 */
[-C--:B------:R-:W-:Y:S02]  /*54a0*/  LEA R20, P3, R13, R2.reuse, 0x1 ;  /* 0x000000020d147211 */ /* 0x080fe400078608ff */
[----:B------:R-:W-:Y:S01]  /*54b0*/  LEA.HI.X.SX32 R45, R45, R9, 0x1, P5 ;  /* 0x000000092d2d7211 */ /* 0x000fe200028f0eff */
[----:B------:R-:W-:Y:S01]  /*54c0*/  IMAD R22, R4, 0x2, R115 ;  /* 0x0000000204167824 */ /* 0x000fe200078e0273 */
[-C--:B---3--:R-:W-:Y:S02]  /*54d0*/  LEA R10, P5, R11, R2.reuse, 0x1 ;  /* 0x000000020b0a7211 */ /* 0x088fe400078a08ff */
[----:B------:R-:W-:-:S02]  /*54e0*/  LEA R12, P4, R17, R2, 0x1 ;  /* 0x00000002110c7211 */ /* 0x000fc400078808ff */
[-C--:B------:R-:W-:Y:S02]  /*54f0*/  LEA.HI.X.SX32 R21, R13, R9.reuse, 0x1, P3 ;  /* 0x000000090d157211 */ /* 0x080fe400018f0eff */
[----:B------:R-:W-:Y:S02]  /*5500*/  PRMT R18, R18, 0x7632, R18 ;  /* 0x0000763212127816 */ /* 0x000fe40000000012 */
[-C--:B------:R-:W-:Y:S02]  /*5510*/  LEA.HI.X.SX32 R11, R11, R9.reuse, 0x1, P5 ;  /* 0x000000090b0b7211 */ /* 0x080fe400028f0eff */
[----:B------:R-:W-:Y:S01]  /*5520*/  LEA R16, P3, R5, R2, 0x1 ;  /* 0x0000000205107211 */ /* 0x000fe200078608ff */
[----:B------:R-:W-:Y:S01]  /*5530*/  STG.E.U16 [R112.64], R18 ;  /* 0x0000001270007986 */ /* 0x000fe2000c101506 */
[----:B------:R-:W-:Y:S02]  /*5540*/  PRMT R14, R14, 0x7632, R14 ;  /* 0x000076320e0e7816 */ /* 0x000fe4000000000e */
[----:B------:R-:W-:-:S02]  /*5550*/  LEA.HI.X.SX32 R13, R17, R9, 0x1, P4 ;  /* 0x00000009110d7211 */ /* 0x000fc400020f0eff */
[-C--:B------:R-:W-:Y:S01]  /*5560*/  LEA R4, P5, R115, R2.reuse, 0x1 ;  /* 0x0000000273047211 */ /* 0x080fe200078a08ff */
[----:B------:R4:W-:Y:S01]  /*5570*/  STG.E.U16 [R110.64], R14 ;  /* 0x0000000e6e007986 */ /* 0x0009e2000c101506 */
[-C--:B------:R-:W-:Y:S02]  /*5580*/  LEA R24, P4, R25, R2.reuse, 0x1 ;  /* 0x0000000219187211 */ /* 0x080fe400078808ff */
[----:B------:R-:W-:Y:S01]  /*5590*/  LEA R114, P6, R22, R2, 0x1 ;  /* 0x0000000216727211 */ /* 0x000fe200078c08ff */
[----:B------:R-:W-:Y:S01]  /*55a0*/  STG.E.U16 [R106.64], R27 ;  /* 0x0000001b6a007986 */ /* 0x000fe2000c101506 */
[-C--:B------:R-:W-:Y:S02]  /*55b0*/  LEA.HI.X.SX32 R17, R5, R9.reuse, 0x1, P3 ;  /* 0x0000000905117211 */ /* 0x080fe400018f0eff */
[-C--:B------:R-:W-:Y:S01]  /*55c0*/  LEA.HI.X.SX32 R5, R115, R9.reuse, 0x1, P5 ;  /* 0x0000000973057211 */ /* 0x080fe200028f0eff */
[----:B------:R-:W-:Y:S01]  /*55d0*/  STG.E.U16 [R102.64], R23 ;  /* 0x0000001766007986 */ /* 0x000fe2000c101506 */
[----:B------:R-:W-:-:S02]  /*55e0*/  LEA.HI.X.SX32 R25, R25, R9, 0x1, P4 ;  /* 0x0000000919197211 */ /* 0x000fc400020f0eff */
[----:B------:R-:W-:Y:S01]  /*55f0*/  LEA.HI.X.SX32 R115, R22, R9, 0x1, P6 ;  /* 0x0000000916737211 */ /* 0x000fe200030f0eff */
[----:B------:R0:W-:Y:S01]  /*5600*/  STG.E.U16 [R98.64], R19 ;  /* 0x0000001362007986 */ /* 0x0001e2000c101506 */
[----:B------:R-:W-:Y:S02]  /*5610*/  PRMT R2, R27, 0x7632, R2 ;  /* 0x000076321b027816 */ /* 0x000fe40000000002 */
[----:B------:R-:W-:Y:S01]  /*5620*/  PRMT R9, R23, 0x7632, R9 ;  /* 0x0000763217097816 */ /* 0x000fe20000000009 */
[----:B------:R1:W-:Y:S01]  /*5630*/  STG.E.U16 [R94.64], R15 ;  /* 0x0000000f5e007986 */ /* 0x0003e2000c101506 */
[----:B------:R-:W-:Y:S02]  /*5640*/  PRMT R22, R19, 0x7632, R22 ;  /* 0x0000763213167816 */ /* 0x000fe40000000016 */
[----:B------:R-:W-:Y:S01]  /*5650*/  PRMT R26, R15, 0x7632, R26 ;  /* 0x000076320f1a7816 */ /* 0x000fe2000000001a */
[----:B------:R2:W-:Y:S01]  /*5660*/  STG.E.U16 [R108.64], R2 ;  /* 0x000000026c007986 */ /* 0x0005e2000c101506 */
[----:B----4-:R-:W-:-:S02]  /*5670*/  PRMT R14, R40, 0x7632, R14 ;  /* 0x00007632280e7816 */ /* 0x010fc4000000000e */
[----:B------:R-:W-:Y:S01]  /*5680*/  PRMT R18, R36, 0x7632, R18 ;  /* 0x0000763224127816 */ /* 0x000fe20000000012 */
[----:B------:R3:W-:Y:S01]  /*5690*/  STG.E.U16 [R104.64], R9 ;  /* 0x0000000968007986 */ /* 0x0007e2000c101506 */
[----:B0-----:R-:W-:Y:S02]  /*56a0*/  PRMT R19, R33, 0x7632, R19 ;  /* 0x0000763221137816 */ /* 0x001fe40000000013 */
[----:B------:R-:W-:Y:S01]  /*56b0*/  PRMT R23, R38, 0x7632, R23 ;  /* 0x0000763226177816 */ /* 0x000fe20000000017 */
[----:B------:R-:W-:Y:S01]  /*56c0*/  STG.E.U16 [R100.64], R22 ;  /* 0x0000001664007986 */ /* 0x000fe2000c101506 */
[----:B-1----:R-:W-:-:S03]  /*56d0*/  PRMT R15, R41, 0x7632, R15 ;  /* 0x00007632290f7816 */ /* 0x002fc6000000000f */
[----:B------:R0:W-:Y:S01]  /*56e0*/  STG.E.U16 [R96.64], R26 ;  /* 0x0000001a60007986 */ /* 0x0001e2000c101506 */
[----:B--2---:R-:W-:-:S03]  /*56f0*/  PRMT R2, R32, 0x7632, R2 ;  /* 0x0000763220027816 */ /* 0x004fc60000000002 */
[----:B------:R-:W-:Y:S01]  /*5700*/  STG.E.U16 [R92.64], R40 ;  /* 0x000000285c007986 */ /* 0x000fe2000c101506 */
[----:B---3--:R-:W-:-:S03]  /*5710*/  PRMT R9, R28, 0x7632, R9 ;  /* 0x000076321c097816 */ /* 0x008fc60000000009 */
[----:B------:R-:W-:Y:S04]  /*5720*/  STG.E.U16 [R90.64], R36 ;  /* 0x000000245a007986 */ /* 0x000fe8000c101506 */
[----:B------:R1:W-:Y:S01]  /*5730*/  STG.E.U16 [R88.64], R32 ;  /* 0x0000002058007986 */ /* 0x0003e2000c101506 */
[----:B0-----:R-:W-:-:S03]  /*5740*/  PRMT R26, R42, 0x7632, R26 ;  /* 0x000076322a1a7816 */ /* 0x001fc6000000001a */
[----:B------:R-:W-:Y:S04]  /*5750*/  STG.E.U16 [R86.64], R28 ;  /* 0x0000001c56007986 */ /* 0x000fe8000c101506 */
[----:B------:R0:W-:Y:S04]  /*5760*/  STG.E.U16 [R84.64], R14 ;  /* 0x0000000e54007986 */ /* 0x0001e8000c101506 */
[----:B------:R2:W-:Y:S01]  /*5770*/  STG.E.U16 [R78.64], R18 ;  /* 0x000000124e007986 */ /* 0x0005e2000c101506 */
[----:B-1----:R-:W-:-:S03]  /*5780*/  PRMT R32, R29, 0x7632, R32 ;  /* 0x000076321d207816 */ /* 0x002fc60000000020 */
[----:B------:R1:W-:Y:S04]  /*5790*/  STG.E.U16 [R82.64], R2 ;  /* 0x0000000252007986 */ /* 0x0003e8000c101506 */
[----:B------:R3:W-:Y:S01]  /*57a0*/  STG.E.U16 [R80.64], R9 ;  /* 0x0000000950007986 */ /* 0x0007e2000c101506 */
[----:B0-----:R-:W-:-:S03]  /*57b0*/  PRMT R14, R37, 0x7632, R14 ;  /* 0x00007632250e7816 */ /* 0x001fc6000000000e */
[----:B------:R-:W-:Y:S01]  /*57c0*/  STG.E.U16 [R76.64], R41 ;  /* 0x000000294c007986 */ /* 0x000fe2000c101506 */
[----:B--2---:R-:W-:-:S03]  /*57d0*/  PRMT R18, R35, 0x7632, R18 ;  /* 0x0000763223127816 */ /* 0x004fc60000000012 */
[----:B------:R-:W-:Y:S01]  /*57e0*/  STG.E.U16 [R74.64], R37 ;  /* 0x000000254a007986 */ /* 0x000fe2000c101506 */
[----:B-1----:R-:W-:-:S03]  /*57f0*/  PRMT R2, R34, 0x7632, R2 ;  /* 0x0000763222027816 */ /* 0x002fc60000000002 */
[----:B------:R-:W-:Y:S01]  /*5800*/  STG.E.U16 [R72.64], R33 ;  /* 0x0000002148007986 */ /* 0x000fe2000c101506 */
[----:B---3--:R-:W-:-:S03]  /*5810*/  PRMT R9, R30, 0x7632, R9 ;  /* 0x000076321e097816 */ /* 0x008fc60000000009 */
[----:B------:R-:W-:Y:S04]  /*5820*/  STG.E.U16 [R70.64], R29 ;  /* 0x0000001d46007986 */ /* 0x000fe8000c101506 */
[----:B------:R0:W-:Y:S04]  /*5830*/  STG.E.U16 [R68.64], R15 ;  /* 0x0000000f44007986 */ /* 0x0001e8000c101506 */
[----:B------:R1:W-:Y:S04]  /*5840*/  STG.E.U16 [R62.64], R14 ;  /* 0x0000000e3e007986 */ /* 0x0003e8000c101506 */
[----:B------:R-:W-:Y:S04]  /*5850*/  STG.E.U16 [R66.64], R19 ;  /* 0x0000001342007986 */ /* 0x000fe8000c101506 */
[----:B------:R-:W-:Y:S01]  /*5860*/  STG.E.U16 [R64.64], R32 ;  /* 0x0000002040007986 */ /* 0x000fe2000c101506 */
[----:B0-----:R-:W-:-:S03]  /*5870*/  PRMT R15, R39, 0x7632, R15 ;  /* 0x00007632270f7816 */ /* 0x001fc6000000000f */
[----:B------:R-:W-:Y:S01]  /*5880*/  STG.E.U16 [R60.64], R42 ;  /* 0x0000002a3c007986 */ /* 0x000fe2000c101506 */
[----:B-1----:R-:W-:-:S03]  /*5890*/  PRMT R14, R43, 0x7632, R14 ;  /* 0x000076322b0e7816 */ /* 0x002fc6000000000e */
[----:B------:R-:W-:Y:S04]  /*58a0*/  STG.E.U16 [R58.64], R38 ;  /* 0x000000263a007986 */ /* 0x000fe8000c101506 */
[----:B------:R0:W-:Y:S04]  /*58b0*/  STG.E.U16 [R56.64], R34 ;  /* 0x0000002238007986 */ /* 0x0001e8000c101506 */
[----:B------:R-:W-:Y:S04]  /*58c0*/  STG.E.U16 [R54.64], R30 ;  /* 0x0000001e36007986 */ /* 0x000fe8000c101506 */
[----:B------:R-:W-:Y:S04]  /*58d0*/  STG.E.U16 [R52.64], R26 ;  /* 0x0000001a34007986 */ /* 0x000fe8000c101506 */
[----:B------:R-:W-:Y:S01]  /*58e0*/  STG.E.U16 [R46.64], R23 ;  /* 0x000000172e007986 */ /* 0x000fe2000c101506 */
[----:B0-----:R-:W-:-:S03]  /*58f0*/  PRMT R57, R31, 0x7632, R57 ;  /* 0x000076321f397816 */ /* 0x001fc60000000039 */
[----:B------:R0:W-:Y:S04]  /*5900*/  STG.E.U16 [R50.64], R2 ;  /* 0x0000000232007986 */ /* 0x0001e8000c101506 */
[----:B------:R1:W-:Y:S04]  /*5910*/  STG.E.U16 [R48.64], R9 ;  /* 0x0000000930007986 */ /* 0x0003e8000c101506 */
[----:B------:R1:W-:Y:S04]  /*5920*/  STG.E.U16 [R44.64], R43 ;  /* 0x0000002b2c007986 */ /* 0x0003e8000c101506 */
[----:B------:R1:W-:Y:S01]  /*5930*/  STG.E.U16 [R20.64], R39 ;  /* 0x0000002714007986 */ /* 0x0003e2000c101506 */
[----:B0-----:R-:W-:-:S03]  /*5940*/  FFMA R2, R7, 0.69314718246459960938, R6 ;  /* 0x3f31721807027823 */ /* 0x001fc60000000006 */
[----:B------:R1:W-:Y:S04]  /*5950*/  STG.E.U16 [R12.64], R35 ;  /* 0x000000230c007986 */ /* 0x0003e8000c101506 */
[----:B------:R1:W-:Y:S04]  /*5960*/  STG.E.U16 [R10.64], R31 ;  /* 0x0000001f0a007986 */ /* 0x0003e8000c101506 */
[----:B------:R1:W-:Y:S04]  /*5970*/  STG.E.U16 [R16.64], R14 ;  /* 0x0000000e10007986 */ /* 0x0003e8000c101506 */
[----:B------:R1:W-:Y:S04]  /*5980*/  STG.E.U16 [R24.64], R15 ;  /* 0x0000000f18007986 */ /* 0x0003e8000c101506 */
[----:B------:R1:W-:Y:S04]  /*5990*/  STG.E.U16 [R4.64], R18 ;  /* 0x0000001204007986 */ /* 0x0003e8000c101506 */
[----:B------:R1:W-:Y:S04]  /*59a0*/  STG.E.U16 [R114.64], R57 ;  /* 0x0000003972007986 */ /* 0x0003e8000c101506 */
[----:B------:R-:W-:Y:S06]  /*59b0*/  BAR.SYNC.DEFER_BLOCKING 0x0 ;  /* 0x0000000000007b1d */ /* 0x000fec0000010000 */
[----:B------:R1:W-:Y:S04]  /*59c0*/  STS.64 [R124], R2 ;  /* 0x000000027c007388 */ /* 0x0003e80000000a00 */
[----:B------:R-:W-:Y:S06]  /*59d0*/  BAR.SYNC.DEFER_BLOCKING 0x0 ;  /* 0x0000000000007b1d */ /* 0x000fec0000010000 */
[----:B------:R-:W-:Y:S05]  /*59e0*/  @P0 EXIT ;  /* 0x000000000000094d */ /* 0x000fea0003800000 */
[----:B-1----:R-:W0:Y:S01]  /*59f0*/  LDS R7, [R0] ;  /* 0x0000000000077984 */ /* 0x002e220000000800 */
[----:B------:R-:W-:Y:S01]  /*5a00*/  IMAD R2, R117, c[0x0][0x1cc], RZ ;  /* 0x0000730075027a24 */ /* 0x000fe200078e02ff */
[C---:B------:R-:W-:Y:S01]  /*5a10*/  SHF.L.U32 R6, R116.reuse, 0x2, RZ ;  /* 0x0000000274067819 */ /* 0x040fe200000006ff */
[----:B------:R-:W-:-:S04]  /*5a20*/  IMAD.HI R5, R116, 0x4, RZ ;  /* 0x0000000474057827 */ /* 0x000fc800078e02ff */
[C---:B------:R-:W-:Y:S02]  /*5a30*/  IMAD.SHL.U32 R3, R2.reuse, 0x4, RZ ;  /* 0x0000000402037824 */ /* 0x040fe400078e00ff */
[----:B------:R-:W-:-:S03]  /*5a40*/  IMAD.HI R4, R2, 0x4, RZ ;  /* 0x0000000402047827 */ /* 0x000fc600078e02ff */
[----:B------:R-:W-:-:S04]  /*5a50*/  IADD3 R2, P0, P1, R6, c[0x0][0x180], R3 ;  /* 0x0000600006027a10 */ /* 0x000fc8000791e003 */
[----:B------:R-:W-:-:S05]  /*5a60*/  IADD3.X R3, R5, c[0x0][0x184], R4, P0, P1 ;  /* 0x0000610005037a10 */ /* 0x000fca00007e2404 */
[----:B0-----:R-:W-:Y:S01]  /*5a70*/  STG.E [R2.64], R7 ;  /* 0x0000000702007986 */ /* 0x001fe2000c101906 */
[----:B------:R-:W-:Y:S05]  /*5a80*/  EXIT ;  /* 0x000000000000794d */ /* 0x000fea0003800000 */
.L_x_2:
[----:B------:R-:W-:-:S00]  /*5a90*/  BRA `(.L_x_2) ;  /* 0xfffffff000007947 */ /* 0x000fc0000383ffff */
[----:B------:R-:W-:-:S00]  /*5aa0*/  NOP ;  /* 0x0000000000007918 */ /* 0x000fc00000000000 */
        /* <DEDUP_REMOVED lines=13> */
.L_x_3:


//--------------------- .nv.global.init           --------------------------
	.section	.nv.global.init,"aw",@progbits
.nv.global.init:
	.type		_$_str,@object
	.size		_$_str,(.L_0 - _$_str)
_$_str:
        /*0000*/ 	.byte	0x5f, 0x5f, 0x43, 0x55, 0x44, 0x41, 0x5f, 0x46, 0x54, 0x5a, 0x00
.L_0:


//--------------------- .nv.shared.attn_fwd       --------------------------
	.section	.nv.shared.attn_fwd,"aw",@nobits
	.sectionflags	@""
	.align	16
